//
// Generated by NVIDIA NVVM Compiler
//
// Compiler Build ID: CL-36424714
// Cuda compilation tools, release 13.0, V13.0.88
// Based on NVVM 20.0.0
//

.version 9.0
.target sm_100
.address_size 64

	// .globl	_Z24medianFilterSharedKernelILi16ELi16ELi3EEvPhS0_ii
// _ZZ24medianFilterSharedKernelILi16ELi16ELi3EEvPhS0_iiE9sharedMem has been demoted
// _ZZ24medianFilterSharedKernelILi16ELi16ELi5EEvPhS0_iiE9sharedMem has been demoted
// _ZZ24medianFilterSharedKernelILi16ELi16ELi7EEvPhS0_iiE9sharedMem has been demoted
// _ZZ24medianFilterSharedKernelILi16ELi16ELi9EEvPhS0_iiE9sharedMem has been demoted
// _ZZ24medianFilterSharedKernelILi16ELi16ELi11EEvPhS0_iiE9sharedMem has been demoted

.visible .entry _Z24medianFilterSharedKernelILi16ELi16ELi3EEvPhS0_ii(
	.param .u64 .ptr .align 1 _Z24medianFilterSharedKernelILi16ELi16ELi3EEvPhS0_ii_param_0,
	.param .u64 .ptr .align 1 _Z24medianFilterSharedKernelILi16ELi16ELi3EEvPhS0_ii_param_1,
	.param .u32 _Z24medianFilterSharedKernelILi16ELi16ELi3EEvPhS0_ii_param_2,
	.param .u32 _Z24medianFilterSharedKernelILi16ELi16ELi3EEvPhS0_ii_param_3
)
{
	.reg .pred 	%p<19>;
	.reg .b16 	%rs<42>;
	.reg .b32 	%r<36>;
	.reg .b64 	%rd<9>;
	// demoted variable
	.shared .align 1 .b8 _ZZ24medianFilterSharedKernelILi16ELi16ELi3EEvPhS0_iiE9sharedMem[324];
	ld.param.u64 	%rd2, [_Z24medianFilterSharedKernelILi16ELi16ELi3EEvPhS0_ii_param_0];
	ld.param.u64 	%rd3, [_Z24medianFilterSharedKernelILi16ELi16ELi3EEvPhS0_ii_param_1];
	ld.param.u32 	%r17, [_Z24medianFilterSharedKernelILi16ELi16ELi3EEvPhS0_ii_param_2];
	ld.param.u32 	%r18, [_Z24medianFilterSharedKernelILi16ELi16ELi3EEvPhS0_ii_param_3];
	mov.u32 	%r1, %tid.x;
	mov.u32 	%r2, %tid.y;
	mov.u32 	%r19, %ctaid.x;
	shl.b32 	%r20, %r19, 4;
	mov.u32 	%r21, %ctaid.y;
	shl.b32 	%r3, %r21, 4;
	add.s32 	%r4, %r20, %r1;
	add.s32 	%r5, %r3, %r2;
	setp.gt.u32 	%p2, %r2, 17;
	@%p2 bra 	$L__BB0_9;
	add.s32 	%r6, %r4, -1;
	cvta.to.global.u64 	%rd1, %rd2;
	mov.u32 	%r32, %r2;
$L__BB0_2:
	setp.gt.u32 	%p3, %r1, 17;
	@%p3 bra 	$L__BB0_8;
	add.s32 	%r22, %r32, %r3;
	add.s32 	%r23, %r22, -1;
	setp.ne.s32 	%p4, %r22, 0;
	setp.le.s32 	%p5, %r22, %r18;
	and.pred  	%p1, %p4, %p5;
	mov.u32 	%r24, _ZZ24medianFilterSharedKernelILi16ELi16ELi3EEvPhS0_iiE9sharedMem;
	mad.lo.s32 	%r8, %r32, 18, %r24;
	mad.lo.s32 	%r34, %r23, %r17, %r6;
	mov.u32 	%r33, %r4;
	mov.u32 	%r35, %r1;
$L__BB0_4:
	setp.gt.s32 	%p6, %r33, 0;
	setp.le.s32 	%p7, %r33, %r17;
	and.pred  	%p8, %p6, %p7;
	and.pred  	%p9, %p8, %p1;
	not.pred 	%p10, %p9;
	@%p10 bra 	$L__BB0_6;
	cvt.s64.s32 	%rd4, %r34;
	add.s64 	%rd5, %rd1, %rd4;
	ld.global.u8 	%rs2, [%rd5];
	add.s32 	%r26, %r8, %r35;
	st.shared.u8 	[%r26], %rs2;
	bra.uni 	$L__BB0_7;
$L__BB0_6:
	add.s32 	%r25, %r8, %r35;
	mov.b16 	%rs1, 0;
	st.shared.u8 	[%r25], %rs1;
$L__BB0_7:
	add.s32 	%r13, %r35, 16;
	add.s32 	%r34, %r34, 16;
	add.s32 	%r33, %r33, 16;
	setp.lt.u32 	%p11, %r35, 2;
	mov.u32 	%r35, %r13;
	@%p11 bra 	$L__BB0_4;
$L__BB0_8:
	add.s32 	%r16, %r32, 16;
	setp.lt.u32 	%p12, %r32, 2;
	mov.u32 	%r32, %r16;
	@%p12 bra 	$L__BB0_2;
$L__BB0_9:
	bar.sync 	0;
	setp.ge.s32 	%p13, %r4, %r17;
	setp.ge.s32 	%p14, %r5, %r18;
	or.pred  	%p15, %p13, %p14;
	@%p15 bra 	$L__BB0_11;
	mov.u32 	%r28, _ZZ24medianFilterSharedKernelILi16ELi16ELi3EEvPhS0_iiE9sharedMem;
	mad.lo.s32 	%r29, %r2, 18, %r28;
	add.s32 	%r30, %r29, %r1;
	ld.shared.u8 	%rs3, [%r30];
	ld.shared.u8 	%rs4, [%r30+1];
	ld.shared.u8 	%rs5, [%r30+2];
	ld.shared.u8 	%rs6, [%r30+18];
	ld.shared.u8 	%rs7, [%r30+19];
	ld.shared.u8 	%rs8, [%r30+20];
	ld.shared.u8 	%rs9, [%r30+36];
	ld.shared.u8 	%rs10, [%r30+37];
	ld.shared.u8 	%rs11, [%r30+38];
	max.u16 	%rs12, %rs4, %rs5;
	min.u16 	%rs13, %rs4, %rs5;
	max.u16 	%rs14, %rs7, %rs8;
	min.u16 	%rs15, %rs7, %rs8;
	max.u16 	%rs16, %rs10, %rs11;
	min.u16 	%rs17, %rs10, %rs11;
	max.u16 	%rs18, %rs3, %rs13;
	min.u16 	%rs19, %rs3, %rs13;
	max.u16 	%rs20, %rs6, %rs15;
	min.u16 	%rs21, %rs6, %rs15;
	max.u16 	%rs22, %rs9, %rs17;
	min.u16 	%rs23, %rs9, %rs17;
	setp.gt.u16 	%p16, %rs3, %rs12;
	selp.b16 	%rs24, %rs18, %rs12, %p16;
	selp.b16 	%rs25, %rs12, %rs18, %p16;
	setp.gt.u16 	%p17, %rs6, %rs14;
	selp.b16 	%rs26, %rs20, %rs14, %p17;
	selp.b16 	%rs27, %rs14, %rs20, %p17;
	setp.gt.u16 	%p18, %rs9, %rs16;
	selp.b16 	%rs28, %rs22, %rs16, %p18;
	selp.b16 	%rs29, %rs16, %rs22, %p18;
	max.u16 	%rs30, %rs19, %rs21;
	min.u16 	%rs31, %rs26, %rs28;
	max.u16 	%rs32, %rs27, %rs29;
	min.u16 	%rs33, %rs27, %rs29;
	max.u16 	%rs34, %rs30, %rs23;
	max.u16 	%rs35, %rs25, %rs33;
	min.u16 	%rs36, %rs24, %rs31;
	min.u16 	%rs37, %rs35, %rs32;
	min.u16 	%rs38, %rs37, %rs36;
	max.u16 	%rs39, %rs37, %rs36;
	max.u16 	%rs40, %rs34, %rs38;
	min.u16 	%rs41, %rs40, %rs39;
	mad.lo.s32 	%r31, %r17, %r5, %r4;
	cvt.s64.s32 	%rd6, %r31;
	cvta.to.global.u64 	%rd7, %rd3;
	add.s64 	%rd8, %rd7, %rd6;
	st.global.u8 	[%rd8], %rs41;
$L__BB0_11:
	ret;

}
	// .globl	_Z24medianFilterSharedKernelILi16ELi16ELi5EEvPhS0_ii
.visible .entry _Z24medianFilterSharedKernelILi16ELi16ELi5EEvPhS0_ii(
	.param .u64 .ptr .align 1 _Z24medianFilterSharedKernelILi16ELi16ELi5EEvPhS0_ii_param_0,
	.param .u64 .ptr .align 1 _Z24medianFilterSharedKernelILi16ELi16ELi5EEvPhS0_ii_param_1,
	.param .u32 _Z24medianFilterSharedKernelILi16ELi16ELi5EEvPhS0_ii_param_2,
	.param .u32 _Z24medianFilterSharedKernelILi16ELi16ELi5EEvPhS0_ii_param_3
)
{
	.reg .pred 	%p<15>;
	.reg .b16 	%rs<202>;
	.reg .b32 	%r<35>;
	.reg .b64 	%rd<11>;
	// demoted variable
	.shared .align 1 .b8 _ZZ24medianFilterSharedKernelILi16ELi16ELi5EEvPhS0_iiE9sharedMem[400];
	ld.param.u64 	%rd2, [_Z24medianFilterSharedKernelILi16ELi16ELi5EEvPhS0_ii_param_0];
	ld.param.u64 	%rd3, [_Z24medianFilterSharedKernelILi16ELi16ELi5EEvPhS0_ii_param_1];
	ld.param.u32 	%r17, [_Z24medianFilterSharedKernelILi16ELi16ELi5EEvPhS0_ii_param_2];
	ld.param.u32 	%r18, [_Z24medianFilterSharedKernelILi16ELi16ELi5EEvPhS0_ii_param_3];
	mov.u32 	%r1, %tid.x;
	mov.u32 	%r2, %tid.y;
	mov.u32 	%r19, %ctaid.x;
	shl.b32 	%r20, %r19, 4;
	mov.u32 	%r21, %ctaid.y;
	shl.b32 	%r3, %r21, 4;
	add.s32 	%r4, %r20, %r1;
	add.s32 	%r5, %r3, %r2;
	setp.gt.u32 	%p1, %r2, 19;
	@%p1 bra 	$L__BB1_9;
	add.s32 	%r6, %r1, -2;
	cvta.to.global.u64 	%rd1, %rd2;
	mov.u32 	%r32, %r2;
$L__BB1_2:
	setp.gt.u32 	%p2, %r1, 19;
	@%p2 bra 	$L__BB1_8;
	add.s32 	%r8, %r32, %r3;
	add.s32 	%r9, %r8, -2;
	mov.u32 	%r22, _ZZ24medianFilterSharedKernelILi16ELi16ELi5EEvPhS0_iiE9sharedMem;
	mad.lo.s32 	%r10, %r32, 20, %r22;
	mul.lo.s32 	%r11, %r9, %r17;
	cvt.s64.s32 	%rd4, %r11;
	mov.u32 	%r33, %r4;
	mov.u32 	%r34, %r6;
$L__BB1_4:
	setp.ge.s32 	%p3, %r9, %r18;
	setp.lt.u32 	%p4, %r8, 2;
	add.s32 	%r23, %r33, -2;
	setp.lt.s32 	%p5, %r33, 2;
	setp.ge.s32 	%p6, %r23, %r17;
	or.pred  	%p7, %p5, %p6;
	or.pred  	%p8, %p7, %p4;
	or.pred  	%p9, %p8, %p3;
	@%p9 bra 	$L__BB1_6;
	cvt.u64.u32 	%rd5, %r33;
	add.s64 	%rd6, %rd5, %rd4;
	add.s64 	%rd7, %rd1, %rd6;
	ld.global.u8 	%rs2, [%rd7+-2];
	add.s32 	%r25, %r10, %r34;
	st.shared.u8 	[%r25+2], %rs2;
	bra.uni 	$L__BB1_7;
$L__BB1_6:
	add.s32 	%r24, %r10, %r34;
	mov.b16 	%rs1, 0;
	st.shared.u8 	[%r24+2], %rs1;
$L__BB1_7:
	add.s32 	%r14, %r34, 16;
	add.s32 	%r26, %r34, 2;
	add.s32 	%r33, %r33, 16;
	setp.lt.u32 	%p10, %r26, 4;
	mov.u32 	%r34, %r14;
	@%p10 bra 	$L__BB1_4;
$L__BB1_8:
	add.s32 	%r16, %r32, 16;
	setp.lt.u32 	%p11, %r32, 4;
	mov.u32 	%r32, %r16;
	@%p11 bra 	$L__BB1_2;
$L__BB1_9:
	bar.sync 	0;
	setp.ge.s32 	%p12, %r4, %r17;
	setp.ge.s32 	%p13, %r5, %r18;
	or.pred  	%p14, %p12, %p13;
	@%p14 bra 	$L__BB1_11;
	mov.u32 	%r28, _ZZ24medianFilterSharedKernelILi16ELi16ELi5EEvPhS0_iiE9sharedMem;
	mad.lo.s32 	%r29, %r2, 20, %r28;
	add.s32 	%r30, %r29, %r1;
	ld.shared.u8 	%rs3, [%r30];
	ld.shared.u8 	%rs4, [%r30+1];
	ld.shared.u8 	%rs5, [%r30+2];
	ld.shared.u8 	%rs6, [%r30+3];
	ld.shared.u8 	%rs7, [%r30+4];
	ld.shared.u8 	%rs8, [%r30+20];
	ld.shared.u8 	%rs9, [%r30+21];
	ld.shared.u8 	%rs10, [%r30+22];
	ld.shared.u8 	%rs11, [%r30+23];
	ld.shared.u8 	%rs12, [%r30+24];
	ld.shared.u8 	%rs13, [%r30+40];
	ld.shared.u8 	%rs14, [%r30+41];
	ld.shared.u8 	%rs15, [%r30+42];
	ld.shared.u8 	%rs16, [%r30+43];
	ld.shared.u8 	%rs17, [%r30+44];
	ld.shared.u8 	%rs18, [%r30+60];
	ld.shared.u8 	%rs19, [%r30+61];
	ld.shared.u8 	%rs20, [%r30+62];
	ld.shared.u8 	%rs21, [%r30+63];
	ld.shared.u8 	%rs22, [%r30+64];
	ld.shared.u8 	%rs23, [%r30+80];
	ld.shared.u8 	%rs24, [%r30+81];
	ld.shared.u8 	%rs25, [%r30+82];
	ld.shared.u8 	%rs26, [%r30+83];
	ld.shared.u8 	%rs27, [%r30+84];
	max.u16 	%rs28, %rs3, %rs4;
	min.u16 	%rs29, %rs3, %rs4;
	max.u16 	%rs30, %rs6, %rs7;
	min.u16 	%rs31, %rs6, %rs7;
	max.u16 	%rs32, %rs5, %rs30;
	min.u16 	%rs33, %rs5, %rs30;
	max.u16 	%rs34, %rs33, %rs31;
	min.u16 	%rs35, %rs33, %rs31;
	max.u16 	%rs36, %rs9, %rs10;
	min.u16 	%rs37, %rs9, %rs10;
	max.u16 	%rs38, %rs8, %rs36;
	min.u16 	%rs39, %rs8, %rs36;
	max.u16 	%rs40, %rs39, %rs37;
	min.u16 	%rs41, %rs39, %rs37;
	max.u16 	%rs42, %rs12, %rs13;
	min.u16 	%rs43, %rs12, %rs13;
	max.u16 	%rs44, %rs11, %rs42;
	min.u16 	%rs45, %rs11, %rs42;
	max.u16 	%rs46, %rs45, %rs43;
	min.u16 	%rs47, %rs45, %rs43;
	max.u16 	%rs48, %rs15, %rs16;
	min.u16 	%rs49, %rs15, %rs16;
	max.u16 	%rs50, %rs14, %rs48;
	min.u16 	%rs51, %rs14, %rs48;
	max.u16 	%rs52, %rs51, %rs49;
	min.u16 	%rs53, %rs51, %rs49;
	max.u16 	%rs54, %rs18, %rs19;
	min.u16 	%rs55, %rs18, %rs19;
	max.u16 	%rs56, %rs17, %rs54;
	min.u16 	%rs57, %rs17, %rs54;
	max.u16 	%rs58, %rs57, %rs55;
	min.u16 	%rs59, %rs57, %rs55;
	max.u16 	%rs60, %rs21, %rs22;
	min.u16 	%rs61, %rs21, %rs22;
	max.u16 	%rs62, %rs20, %rs60;
	min.u16 	%rs63, %rs20, %rs60;
	max.u16 	%rs64, %rs63, %rs61;
	min.u16 	%rs65, %rs63, %rs61;
	max.u16 	%rs66, %rs24, %rs25;
	min.u16 	%rs67, %rs24, %rs25;
	max.u16 	%rs68, %rs23, %rs66;
	min.u16 	%rs69, %rs23, %rs66;
	max.u16 	%rs70, %rs69, %rs67;
	min.u16 	%rs71, %rs69, %rs67;
	max.u16 	%rs72, %rs26, %rs27;
	min.u16 	%rs73, %rs26, %rs27;
	max.u16 	%rs74, %rs35, %rs41;
	min.u16 	%rs75, %rs35, %rs41;
	max.u16 	%rs76, %rs34, %rs40;
	min.u16 	%rs77, %rs34, %rs40;
	max.u16 	%rs78, %rs29, %rs76;
	min.u16 	%rs79, %rs29, %rs76;
	max.u16 	%rs80, %rs79, %rs77;
	min.u16 	%rs81, %rs79, %rs77;
	max.u16 	%rs82, %rs32, %rs38;
	min.u16 	%rs83, %rs32, %rs38;
	max.u16 	%rs84, %rs28, %rs82;
	min.u16 	%rs85, %rs28, %rs82;
	max.u16 	%rs86, %rs85, %rs83;
	min.u16 	%rs87, %rs85, %rs83;
	max.u16 	%rs88, %rs53, %rs59;
	min.u16 	%rs89, %rs53, %rs59;
	max.u16 	%rs90, %rs47, %rs88;
	min.u16 	%rs91, %rs47, %rs88;
	max.u16 	%rs92, %rs91, %rs89;
	min.u16 	%rs93, %rs91, %rs89;
	max.u16 	%rs94, %rs52, %rs58;
	min.u16 	%rs95, %rs52, %rs58;
	max.u16 	%rs96, %rs46, %rs94;
	min.u16 	%rs97, %rs46, %rs94;
	max.u16 	%rs98, %rs97, %rs95;
	min.u16 	%rs99, %rs97, %rs95;
	max.u16 	%rs100, %rs50, %rs56;
	min.u16 	%rs101, %rs50, %rs56;
	max.u16 	%rs102, %rs44, %rs100;
	min.u16 	%rs103, %rs44, %rs100;
	max.u16 	%rs104, %rs103, %rs101;
	min.u16 	%rs105, %rs103, %rs101;
	max.u16 	%rs106, %rs71, %rs73;
	min.u16 	%rs107, %rs71, %rs73;
	max.u16 	%rs108, %rs65, %rs106;
	min.u16 	%rs109, %rs65, %rs106;
	max.u16 	%rs110, %rs109, %rs107;
	min.u16 	%rs111, %rs109, %rs107;
	max.u16 	%rs112, %rs70, %rs72;
	min.u16 	%rs113, %rs70, %rs72;
	max.u16 	%rs114, %rs64, %rs112;
	min.u16 	%rs115, %rs64, %rs112;
	max.u16 	%rs116, %rs115, %rs113;
	min.u16 	%rs117, %rs115, %rs113;
	max.u16 	%rs118, %rs62, %rs68;
	min.u16 	%rs119, %rs62, %rs68;
	max.u16 	%rs120, %rs93, %rs111;
	max.u16 	%rs121, %rs99, %rs117;
	min.u16 	%rs122, %rs99, %rs117;
	max.u16 	%rs123, %rs81, %rs121;
	min.u16 	%rs124, %rs81, %rs121;
	max.u16 	%rs125, %rs124, %rs122;
	max.u16 	%rs126, %rs105, %rs119;
	min.u16 	%rs127, %rs105, %rs119;
	max.u16 	%rs128, %rs87, %rs126;
	min.u16 	%rs129, %rs87, %rs126;
	max.u16 	%rs130, %rs129, %rs127;
	min.u16 	%rs131, %rs129, %rs127;
	max.u16 	%rs132, %rs92, %rs110;
	min.u16 	%rs133, %rs92, %rs110;
	max.u16 	%rs134, %rs75, %rs132;
	min.u16 	%rs135, %rs75, %rs132;
	max.u16 	%rs136, %rs135, %rs133;
	max.u16 	%rs137, %rs98, %rs116;
	min.u16 	%rs138, %rs98, %rs116;
	max.u16 	%rs139, %rs80, %rs137;
	min.u16 	%rs140, %rs80, %rs137;
	max.u16 	%rs141, %rs140, %rs138;
	min.u16 	%rs142, %rs140, %rs138;
	max.u16 	%rs143, %rs104, %rs118;
	min.u16 	%rs144, %rs104, %rs118;
	min.u16 	%rs145, %rs86, %rs143;
	max.u16 	%rs146, %rs145, %rs144;
	min.u16 	%rs147, %rs145, %rs144;
	max.u16 	%rs148, %rs90, %rs108;
	min.u16 	%rs149, %rs90, %rs108;
	max.u16 	%rs150, %rs74, %rs148;
	min.u16 	%rs151, %rs74, %rs148;
	max.u16 	%rs152, %rs151, %rs149;
	min.u16 	%rs153, %rs151, %rs149;
	max.u16 	%rs154, %rs96, %rs114;
	min.u16 	%rs155, %rs96, %rs114;
	min.u16 	%rs156, %rs78, %rs154;
	max.u16 	%rs157, %rs156, %rs155;
	min.u16 	%rs158, %rs156, %rs155;
	min.u16 	%rs159, %rs84, %rs102;
	min.u16 	%rs160, %rs159, %rs128;
	min.u16 	%rs161, %rs146, %rs139;
	min.u16 	%rs162, %rs157, %rs150;
	min.u16 	%rs163, %rs160, %rs161;
	min.u16 	%rs164, %rs163, %rs162;
	max.u16 	%rs165, %rs131, %rs125;
	max.u16 	%rs166, %rs142, %rs136;
	max.u16 	%rs167, %rs153, %rs120;
	max.u16 	%rs168, %rs166, %rs167;
	max.u16 	%rs169, %rs165, %rs168;
	max.u16 	%rs170, %rs147, %rs130;
	min.u16 	%rs171, %rs147, %rs130;
	max.u16 	%rs172, %rs158, %rs141;
	min.u16 	%rs173, %rs158, %rs141;
	max.u16 	%rs174, %rs164, %rs152;
	min.u16 	%rs175, %rs164, %rs152;
	max.u16 	%rs176, %rs171, %rs173;
	min.u16 	%rs177, %rs171, %rs173;
	max.u16 	%rs178, %rs177, %rs175;
	max.u16 	%rs179, %rs172, %rs174;
	min.u16 	%rs180, %rs172, %rs174;
	min.u16 	%rs181, %rs170, %rs179;
	max.u16 	%rs182, %rs176, %rs178;
	min.u16 	%rs183, %rs176, %rs178;
	max.u16 	%rs184, %rs181, %rs180;
	min.u16 	%rs185, %rs181, %rs180;
	max.u16 	%rs186, %rs183, %rs185;
	min.u16 	%rs187, %rs183, %rs185;
	max.u16 	%rs188, %rs187, %rs169;
	max.u16 	%rs189, %rs184, %rs188;
	min.u16 	%rs190, %rs184, %rs188;
	min.u16 	%rs191, %rs182, %rs189;
	max.u16 	%rs192, %rs191, %rs186;
	min.u16 	%rs193, %rs191, %rs186;
	max.u16 	%rs194, %rs190, %rs123;
	min.u16 	%rs195, %rs190, %rs123;
	max.u16 	%rs196, %rs193, %rs195;
	min.u16 	%rs197, %rs192, %rs194;
	max.u16 	%rs198, %rs196, %rs134;
	min.u16 	%rs199, %rs196, %rs134;
	min.u16 	%rs200, %rs197, %rs198;
	max.u16 	%rs201, %rs200, %rs199;
	mad.lo.s32 	%r31, %r17, %r5, %r4;
	cvt.s64.s32 	%rd8, %r31;
	cvta.to.global.u64 	%rd9, %rd3;
	add.s64 	%rd10, %rd9, %rd8;
	st.global.u8 	[%rd10], %rs201;
$L__BB1_11:
	ret;

}
	// .globl	_Z24medianFilterSharedKernelILi16ELi16ELi7EEvPhS0_ii
.visible .entry _Z24medianFilterSharedKernelILi16ELi16ELi7EEvPhS0_ii(
	.param .u64 .ptr .align 1 _Z24medianFilterSharedKernelILi16ELi16ELi7EEvPhS0_ii_param_0,
	.param .u64 .ptr .align 1 _Z24medianFilterSharedKernelILi16ELi16ELi7EEvPhS0_ii_param_1,
	.param .u32 _Z24medianFilterSharedKernelILi16ELi16ELi7EEvPhS0_ii_param_2,
	.param .u32 _Z24medianFilterSharedKernelILi16ELi16ELi7EEvPhS0_ii_param_3
)
{
	.reg .pred 	%p<15>;
	.reg .b16 	%rs<1804>;
	.reg .b32 	%r<47>;
	.reg .b64 	%rd<12>;
	// demoted variable
	.shared .align 1 .b8 _ZZ24medianFilterSharedKernelILi16ELi16ELi7EEvPhS0_iiE9sharedMem[484];
	ld.param.u64 	%rd2, [_Z24medianFilterSharedKernelILi16ELi16ELi7EEvPhS0_ii_param_0];
	ld.param.u32 	%r18, [_Z24medianFilterSharedKernelILi16ELi16ELi7EEvPhS0_ii_param_3];
	mov.u32 	%r1, %tid.x;
	mov.u32 	%r44, %tid.y;
	mov.u32 	%r19, %ctaid.x;
	shl.b32 	%r20, %r19, 4;
	mov.u32 	%r21, %ctaid.y;
	shl.b32 	%r3, %r21, 4;
	add.s32 	%r4, %r20, %r1;
	add.s32 	%r5, %r3, %r44;
	setp.gt.u32 	%p1, %r44, 21;
	@%p1 bra 	$L__BB2_9;
	add.s32 	%r6, %r1, -3;
	cvta.to.global.u64 	%rd1, %rd2;
$L__BB2_2:
	setp.gt.u32 	%p2, %r1, 21;
	@%p2 bra 	$L__BB2_8;
	ld.param.u32 	%r40, [_Z24medianFilterSharedKernelILi16ELi16ELi7EEvPhS0_ii_param_2];
	add.s32 	%r8, %r44, %r3;
	add.s32 	%r9, %r8, -3;
	mov.u32 	%r22, _ZZ24medianFilterSharedKernelILi16ELi16ELi7EEvPhS0_iiE9sharedMem;
	mad.lo.s32 	%r10, %r44, 22, %r22;
	mul.lo.s32 	%r11, %r9, %r40;
	cvt.s64.s32 	%rd4, %r11;
	mov.u32 	%r45, %r4;
	mov.u32 	%r46, %r6;
$L__BB2_4:
	ld.param.u32 	%r41, [_Z24medianFilterSharedKernelILi16ELi16ELi7EEvPhS0_ii_param_2];
	setp.ge.s32 	%p3, %r9, %r18;
	setp.lt.u32 	%p4, %r8, 3;
	add.s32 	%r23, %r45, -3;
	setp.lt.s32 	%p5, %r45, 3;
	setp.ge.s32 	%p6, %r23, %r41;
	or.pred  	%p7, %p5, %p6;
	or.pred  	%p8, %p7, %p4;
	or.pred  	%p9, %p8, %p3;
	@%p9 bra 	$L__BB2_6;
	cvt.u64.u32 	%rd5, %r45;
	add.s64 	%rd6, %rd5, %rd4;
	add.s64 	%rd7, %rd1, %rd6;
	ld.global.u8 	%rs2, [%rd7+-3];
	add.s32 	%r25, %r10, %r46;
	st.shared.u8 	[%r25+3], %rs2;
	bra.uni 	$L__BB2_7;
$L__BB2_6:
	add.s32 	%r24, %r10, %r46;
	mov.b16 	%rs1, 0;
	st.shared.u8 	[%r24+3], %rs1;
$L__BB2_7:
	add.s32 	%r14, %r46, 16;
	add.s32 	%r26, %r46, 3;
	add.s32 	%r45, %r45, 16;
	setp.lt.u32 	%p10, %r26, 6;
	mov.u32 	%r46, %r14;
	@%p10 bra 	$L__BB2_4;
$L__BB2_8:
	add.s32 	%r16, %r44, 16;
	setp.lt.u32 	%p11, %r44, 6;
	mov.u32 	%r44, %r16;
	@%p11 bra 	$L__BB2_2;
$L__BB2_9:
	ld.param.u32 	%r42, [_Z24medianFilterSharedKernelILi16ELi16ELi7EEvPhS0_ii_param_2];
	bar.sync 	0;
	setp.ge.s32 	%p12, %r4, %r42;
	setp.ge.s32 	%p13, %r5, %r18;
	or.pred  	%p14, %p12, %p13;
	@%p14 bra 	$L__BB2_11;
	ld.param.u32 	%r43, [_Z24medianFilterSharedKernelILi16ELi16ELi7EEvPhS0_ii_param_2];
	ld.param.u64 	%rd11, [_Z24medianFilterSharedKernelILi16ELi16ELi7EEvPhS0_ii_param_1];
	mov.u32 	%r28, %tid.y;
	mov.u32 	%r29, _ZZ24medianFilterSharedKernelILi16ELi16ELi7EEvPhS0_iiE9sharedMem;
	mad.lo.s32 	%r30, %r28, 22, %r29;
	mov.u32 	%r31, %tid.x;
	add.s32 	%r32, %r30, %r31;
	ld.shared.u8 	%rs3, [%r32];
	ld.shared.u8 	%rs4, [%r32+1];
	ld.shared.u8 	%rs5, [%r32+2];
	ld.shared.u8 	%rs6, [%r32+3];
	ld.shared.u8 	%rs7, [%r32+4];
	ld.shared.u8 	%rs8, [%r32+5];
	ld.shared.u8 	%rs9, [%r32+6];
	ld.shared.u8 	%rs10, [%r32+22];
	ld.shared.u8 	%rs11, [%r32+23];
	ld.shared.u8 	%rs12, [%r32+24];
	ld.shared.u8 	%rs13, [%r32+25];
	ld.shared.u8 	%rs14, [%r32+26];
	ld.shared.u8 	%rs15, [%r32+27];
	ld.shared.u8 	%rs16, [%r32+28];
	ld.shared.u8 	%rs17, [%r32+44];
	ld.shared.u8 	%rs18, [%r32+45];
	ld.shared.u8 	%rs19, [%r32+46];
	ld.shared.u8 	%rs20, [%r32+47];
	ld.shared.u8 	%rs21, [%r32+48];
	ld.shared.u8 	%rs22, [%r32+49];
	ld.shared.u8 	%rs23, [%r32+50];
	ld.shared.u8 	%rs24, [%r32+66];
	ld.shared.u8 	%rs25, [%r32+67];
	ld.shared.u8 	%rs26, [%r32+68];
	ld.shared.u8 	%rs27, [%r32+69];
	ld.shared.u8 	%rs28, [%r32+70];
	ld.shared.u8 	%rs29, [%r32+71];
	ld.shared.u8 	%rs30, [%r32+72];
	ld.shared.u8 	%rs31, [%r32+88];
	ld.shared.u8 	%rs32, [%r32+89];
	ld.shared.u8 	%rs33, [%r32+90];
	ld.shared.u8 	%rs34, [%r32+91];
	ld.shared.u8 	%rs35, [%r32+92];
	ld.shared.u8 	%rs36, [%r32+93];
	ld.shared.u8 	%rs37, [%r32+94];
	ld.shared.u8 	%rs38, [%r32+110];
	ld.shared.u8 	%rs39, [%r32+111];
	ld.shared.u8 	%rs40, [%r32+112];
	ld.shared.u8 	%rs41, [%r32+113];
	ld.shared.u8 	%rs42, [%r32+114];
	ld.shared.u8 	%rs43, [%r32+115];
	ld.shared.u8 	%rs44, [%r32+116];
	ld.shared.u8 	%rs45, [%r32+132];
	ld.shared.u8 	%rs46, [%r32+133];
	ld.shared.u8 	%rs47, [%r32+134];
	ld.shared.u8 	%rs48, [%r32+135];
	ld.shared.u8 	%rs49, [%r32+136];
	ld.shared.u8 	%rs50, [%r32+137];
	ld.shared.u8 	%rs51, [%r32+138];
	max.u16 	%rs52, %rs3, %rs4;
	min.u16 	%rs53, %rs3, %rs4;
	max.u16 	%rs54, %rs53, %rs5;
	min.u16 	%rs55, %rs53, %rs5;
	max.u16 	%rs56, %rs55, %rs6;
	min.u16 	%rs57, %rs55, %rs6;
	max.u16 	%rs58, %rs57, %rs7;
	min.u16 	%rs59, %rs57, %rs7;
	max.u16 	%rs60, %rs59, %rs8;
	min.u16 	%rs61, %rs59, %rs8;
	max.u16 	%rs62, %rs61, %rs9;
	min.u16 	%rs63, %rs61, %rs9;
	max.u16 	%rs64, %rs63, %rs10;
	min.u16 	%rs65, %rs63, %rs10;
	max.u16 	%rs66, %rs65, %rs11;
	min.u16 	%rs67, %rs65, %rs11;
	max.u16 	%rs68, %rs67, %rs12;
	min.u16 	%rs69, %rs67, %rs12;
	max.u16 	%rs70, %rs69, %rs13;
	min.u16 	%rs71, %rs69, %rs13;
	max.u16 	%rs72, %rs71, %rs14;
	min.u16 	%rs73, %rs71, %rs14;
	max.u16 	%rs74, %rs73, %rs15;
	min.u16 	%rs75, %rs73, %rs15;
	max.u16 	%rs76, %rs75, %rs16;
	min.u16 	%rs77, %rs75, %rs16;
	max.u16 	%rs78, %rs77, %rs17;
	min.u16 	%rs79, %rs77, %rs17;
	max.u16 	%rs80, %rs79, %rs18;
	min.u16 	%rs81, %rs79, %rs18;
	max.u16 	%rs82, %rs81, %rs19;
	min.u16 	%rs83, %rs81, %rs19;
	max.u16 	%rs84, %rs83, %rs20;
	min.u16 	%rs85, %rs83, %rs20;
	max.u16 	%rs86, %rs85, %rs21;
	min.u16 	%rs87, %rs85, %rs21;
	max.u16 	%rs88, %rs87, %rs22;
	min.u16 	%rs89, %rs87, %rs22;
	max.u16 	%rs90, %rs89, %rs23;
	min.u16 	%rs91, %rs89, %rs23;
	max.u16 	%rs92, %rs91, %rs24;
	min.u16 	%rs93, %rs91, %rs24;
	max.u16 	%rs94, %rs93, %rs25;
	min.u16 	%rs95, %rs93, %rs25;
	max.u16 	%rs96, %rs95, %rs26;
	min.u16 	%rs97, %rs95, %rs26;
	max.u16 	%rs98, %rs97, %rs27;
	min.u16 	%rs99, %rs97, %rs27;
	max.u16 	%rs100, %rs99, %rs28;
	min.u16 	%rs101, %rs99, %rs28;
	max.u16 	%rs102, %rs101, %rs29;
	min.u16 	%rs103, %rs101, %rs29;
	max.u16 	%rs104, %rs103, %rs30;
	min.u16 	%rs105, %rs103, %rs30;
	max.u16 	%rs106, %rs105, %rs31;
	min.u16 	%rs107, %rs105, %rs31;
	max.u16 	%rs108, %rs107, %rs32;
	min.u16 	%rs109, %rs107, %rs32;
	max.u16 	%rs110, %rs109, %rs33;
	min.u16 	%rs111, %rs109, %rs33;
	max.u16 	%rs112, %rs111, %rs34;
	min.u16 	%rs113, %rs111, %rs34;
	max.u16 	%rs114, %rs113, %rs35;
	min.u16 	%rs115, %rs113, %rs35;
	max.u16 	%rs116, %rs115, %rs36;
	min.u16 	%rs117, %rs115, %rs36;
	max.u16 	%rs118, %rs117, %rs37;
	min.u16 	%rs119, %rs117, %rs37;
	max.u16 	%rs120, %rs119, %rs38;
	min.u16 	%rs121, %rs119, %rs38;
	max.u16 	%rs122, %rs121, %rs39;
	min.u16 	%rs123, %rs121, %rs39;
	max.u16 	%rs124, %rs123, %rs40;
	min.u16 	%rs125, %rs123, %rs40;
	max.u16 	%rs126, %rs125, %rs41;
	min.u16 	%rs127, %rs125, %rs41;
	max.u16 	%rs128, %rs127, %rs42;
	min.u16 	%rs129, %rs127, %rs42;
	max.u16 	%rs130, %rs129, %rs43;
	min.u16 	%rs131, %rs129, %rs43;
	max.u16 	%rs132, %rs131, %rs44;
	min.u16 	%rs133, %rs131, %rs44;
	max.u16 	%rs134, %rs133, %rs45;
	min.u16 	%rs135, %rs133, %rs45;
	max.u16 	%rs136, %rs135, %rs46;
	min.u16 	%rs137, %rs135, %rs46;
	max.u16 	%rs138, %rs137, %rs47;
	min.u16 	%rs139, %rs137, %rs47;
	max.u16 	%rs140, %rs139, %rs48;
	min.u16 	%rs141, %rs139, %rs48;
	max.u16 	%rs142, %rs141, %rs49;
	min.u16 	%rs143, %rs141, %rs49;
	max.u16 	%rs144, %rs143, %rs50;
	min.u16 	%rs145, %rs143, %rs50;
	max.u16 	%rs146, %rs145, %rs51;
	max.u16 	%rs147, %rs52, %rs54;
	min.u16 	%rs148, %rs52, %rs54;
	max.u16 	%rs149, %rs148, %rs56;
	min.u16 	%rs150, %rs148, %rs56;
	max.u16 	%rs151, %rs150, %rs58;
	min.u16 	%rs152, %rs150, %rs58;
	max.u16 	%rs153, %rs152, %rs60;
	min.u16 	%rs154, %rs152, %rs60;
	max.u16 	%rs155, %rs154, %rs62;
	min.u16 	%rs156, %rs154, %rs62;
	max.u16 	%rs157, %rs156, %rs64;
	min.u16 	%rs158, %rs156, %rs64;
	max.u16 	%rs159, %rs158, %rs66;
	min.u16 	%rs160, %rs158, %rs66;
	max.u16 	%rs161, %rs160, %rs68;
	min.u16 	%rs162, %rs160, %rs68;
	max.u16 	%rs163, %rs162, %rs70;
	min.u16 	%rs164, %rs162, %rs70;
	max.u16 	%rs165, %rs164, %rs72;
	min.u16 	%rs166, %rs164, %rs72;
	max.u16 	%rs167, %rs166, %rs74;
	min.u16 	%rs168, %rs166, %rs74;
	max.u16 	%rs169, %rs168, %rs76;
	min.u16 	%rs170, %rs168, %rs76;
	max.u16 	%rs171, %rs170, %rs78;
	min.u16 	%rs172, %rs170, %rs78;
	max.u16 	%rs173, %rs172, %rs80;
	min.u16 	%rs174, %rs172, %rs80;
	max.u16 	%rs175, %rs174, %rs82;
	min.u16 	%rs176, %rs174, %rs82;
	max.u16 	%rs177, %rs176, %rs84;
	min.u16 	%rs178, %rs176, %rs84;
	max.u16 	%rs179, %rs178, %rs86;
	min.u16 	%rs180, %rs178, %rs86;
	max.u16 	%rs181, %rs180, %rs88;
	min.u16 	%rs182, %rs180, %rs88;
	max.u16 	%rs183, %rs182, %rs90;
	min.u16 	%rs184, %rs182, %rs90;
	max.u16 	%rs185, %rs184, %rs92;
	min.u16 	%rs186, %rs184, %rs92;
	max.u16 	%rs187, %rs186, %rs94;
	min.u16 	%rs188, %rs186, %rs94;
	max.u16 	%rs189, %rs188, %rs96;
	min.u16 	%rs190, %rs188, %rs96;
	max.u16 	%rs191, %rs190, %rs98;
	min.u16 	%rs192, %rs190, %rs98;
	max.u16 	%rs193, %rs192, %rs100;
	min.u16 	%rs194, %rs192, %rs100;
	max.u16 	%rs195, %rs194, %rs102;
	min.u16 	%rs196, %rs194, %rs102;
	max.u16 	%rs197, %rs196, %rs104;
	min.u16 	%rs198, %rs196, %rs104;
	max.u16 	%rs199, %rs198, %rs106;
	min.u16 	%rs200, %rs198, %rs106;
	max.u16 	%rs201, %rs200, %rs108;
	min.u16 	%rs202, %rs200, %rs108;
	max.u16 	%rs203, %rs202, %rs110;
	min.u16 	%rs204, %rs202, %rs110;
	max.u16 	%rs205, %rs204, %rs112;
	min.u16 	%rs206, %rs204, %rs112;
	max.u16 	%rs207, %rs206, %rs114;
	min.u16 	%rs208, %rs206, %rs114;
	max.u16 	%rs209, %rs208, %rs116;
	min.u16 	%rs210, %rs208, %rs116;
	max.u16 	%rs211, %rs210, %rs118;
	min.u16 	%rs212, %rs210, %rs118;
	max.u16 	%rs213, %rs212, %rs120;
	min.u16 	%rs214, %rs212, %rs120;
	max.u16 	%rs215, %rs214, %rs122;
	min.u16 	%rs216, %rs214, %rs122;
	max.u16 	%rs217, %rs216, %rs124;
	min.u16 	%rs218, %rs216, %rs124;
	max.u16 	%rs219, %rs218, %rs126;
	min.u16 	%rs220, %rs218, %rs126;
	max.u16 	%rs221, %rs220, %rs128;
	min.u16 	%rs222, %rs220, %rs128;
	max.u16 	%rs223, %rs222, %rs130;
	min.u16 	%rs224, %rs222, %rs130;
	max.u16 	%rs225, %rs224, %rs132;
	min.u16 	%rs226, %rs224, %rs132;
	max.u16 	%rs227, %rs226, %rs134;
	min.u16 	%rs228, %rs226, %rs134;
	max.u16 	%rs229, %rs228, %rs136;
	min.u16 	%rs230, %rs228, %rs136;
	max.u16 	%rs231, %rs230, %rs138;
	min.u16 	%rs232, %rs230, %rs138;
	max.u16 	%rs233, %rs232, %rs140;
	min.u16 	%rs234, %rs232, %rs140;
	max.u16 	%rs235, %rs234, %rs142;
	min.u16 	%rs236, %rs234, %rs142;
	max.u16 	%rs237, %rs236, %rs144;
	min.u16 	%rs238, %rs236, %rs144;
	max.u16 	%rs239, %rs238, %rs146;
	max.u16 	%rs240, %rs147, %rs149;
	min.u16 	%rs241, %rs147, %rs149;
	max.u16 	%rs242, %rs241, %rs151;
	min.u16 	%rs243, %rs241, %rs151;
	max.u16 	%rs244, %rs243, %rs153;
	min.u16 	%rs245, %rs243, %rs153;
	max.u16 	%rs246, %rs245, %rs155;
	min.u16 	%rs247, %rs245, %rs155;
	max.u16 	%rs248, %rs247, %rs157;
	min.u16 	%rs249, %rs247, %rs157;
	max.u16 	%rs250, %rs249, %rs159;
	min.u16 	%rs251, %rs249, %rs159;
	max.u16 	%rs252, %rs251, %rs161;
	min.u16 	%rs253, %rs251, %rs161;
	max.u16 	%rs254, %rs253, %rs163;
	min.u16 	%rs255, %rs253, %rs163;
	max.u16 	%rs256, %rs255, %rs165;
	min.u16 	%rs257, %rs255, %rs165;
	max.u16 	%rs258, %rs257, %rs167;
	min.u16 	%rs259, %rs257, %rs167;
	max.u16 	%rs260, %rs259, %rs169;
	min.u16 	%rs261, %rs259, %rs169;
	max.u16 	%rs262, %rs261, %rs171;
	min.u16 	%rs263, %rs261, %rs171;
	max.u16 	%rs264, %rs263, %rs173;
	min.u16 	%rs265, %rs263, %rs173;
	max.u16 	%rs266, %rs265, %rs175;
	min.u16 	%rs267, %rs265, %rs175;
	max.u16 	%rs268, %rs267, %rs177;
	min.u16 	%rs269, %rs267, %rs177;
	max.u16 	%rs270, %rs269, %rs179;
	min.u16 	%rs271, %rs269, %rs179;
	max.u16 	%rs272, %rs271, %rs181;
	min.u16 	%rs273, %rs271, %rs181;
	max.u16 	%rs274, %rs273, %rs183;
	min.u16 	%rs275, %rs273, %rs183;
	max.u16 	%rs276, %rs275, %rs185;
	min.u16 	%rs277, %rs275, %rs185;
	max.u16 	%rs278, %rs277, %rs187;
	min.u16 	%rs279, %rs277, %rs187;
	max.u16 	%rs280, %rs279, %rs189;
	min.u16 	%rs281, %rs279, %rs189;
	max.u16 	%rs282, %rs281, %rs191;
	min.u16 	%rs283, %rs281, %rs191;
	max.u16 	%rs284, %rs283, %rs193;
	min.u16 	%rs285, %rs283, %rs193;
	max.u16 	%rs286, %rs285, %rs195;
	min.u16 	%rs287, %rs285, %rs195;
	max.u16 	%rs288, %rs287, %rs197;
	min.u16 	%rs289, %rs287, %rs197;
	max.u16 	%rs290, %rs289, %rs199;
	min.u16 	%rs291, %rs289, %rs199;
	max.u16 	%rs292, %rs291, %rs201;
	min.u16 	%rs293, %rs291, %rs201;
	max.u16 	%rs294, %rs293, %rs203;
	min.u16 	%rs295, %rs293, %rs203;
	max.u16 	%rs296, %rs295, %rs205;
	min.u16 	%rs297, %rs295, %rs205;
	max.u16 	%rs298, %rs297, %rs207;
	min.u16 	%rs299, %rs297, %rs207;
	max.u16 	%rs300, %rs299, %rs209;
	min.u16 	%rs301, %rs299, %rs209;
	max.u16 	%rs302, %rs301, %rs211;
	min.u16 	%rs303, %rs301, %rs211;
	max.u16 	%rs304, %rs303, %rs213;
	min.u16 	%rs305, %rs303, %rs213;
	max.u16 	%rs306, %rs305, %rs215;
	min.u16 	%rs307, %rs305, %rs215;
	max.u16 	%rs308, %rs307, %rs217;
	min.u16 	%rs309, %rs307, %rs217;
	max.u16 	%rs310, %rs309, %rs219;
	min.u16 	%rs311, %rs309, %rs219;
	max.u16 	%rs312, %rs311, %rs221;
	min.u16 	%rs313, %rs311, %rs221;
	max.u16 	%rs314, %rs313, %rs223;
	min.u16 	%rs315, %rs313, %rs223;
	max.u16 	%rs316, %rs315, %rs225;
	min.u16 	%rs317, %rs315, %rs225;
	max.u16 	%rs318, %rs317, %rs227;
	min.u16 	%rs319, %rs317, %rs227;
	max.u16 	%rs320, %rs319, %rs229;
	min.u16 	%rs321, %rs319, %rs229;
	max.u16 	%rs322, %rs321, %rs231;
	min.u16 	%rs323, %rs321, %rs231;
	max.u16 	%rs324, %rs323, %rs233;
	min.u16 	%rs325, %rs323, %rs233;
	max.u16 	%rs326, %rs325, %rs235;
	min.u16 	%rs327, %rs325, %rs235;
	max.u16 	%rs328, %rs327, %rs237;
	min.u16 	%rs329, %rs327, %rs237;
	max.u16 	%rs330, %rs329, %rs239;
	max.u16 	%rs331, %rs240, %rs242;
	min.u16 	%rs332, %rs240, %rs242;
	max.u16 	%rs333, %rs332, %rs244;
	min.u16 	%rs334, %rs332, %rs244;
	max.u16 	%rs335, %rs334, %rs246;
	min.u16 	%rs336, %rs334, %rs246;
	max.u16 	%rs337, %rs336, %rs248;
	min.u16 	%rs338, %rs336, %rs248;
	max.u16 	%rs339, %rs338, %rs250;
	min.u16 	%rs340, %rs338, %rs250;
	max.u16 	%rs341, %rs340, %rs252;
	min.u16 	%rs342, %rs340, %rs252;
	max.u16 	%rs343, %rs342, %rs254;
	min.u16 	%rs344, %rs342, %rs254;
	max.u16 	%rs345, %rs344, %rs256;
	min.u16 	%rs346, %rs344, %rs256;
	max.u16 	%rs347, %rs346, %rs258;
	min.u16 	%rs348, %rs346, %rs258;
	max.u16 	%rs349, %rs348, %rs260;
	min.u16 	%rs350, %rs348, %rs260;
	max.u16 	%rs351, %rs350, %rs262;
	min.u16 	%rs352, %rs350, %rs262;
	max.u16 	%rs353, %rs352, %rs264;
	min.u16 	%rs354, %rs352, %rs264;
	max.u16 	%rs355, %rs354, %rs266;
	min.u16 	%rs356, %rs354, %rs266;
	max.u16 	%rs357, %rs356, %rs268;
	min.u16 	%rs358, %rs356, %rs268;
	max.u16 	%rs359, %rs358, %rs270;
	min.u16 	%rs360, %rs358, %rs270;
	max.u16 	%rs361, %rs360, %rs272;
	min.u16 	%rs362, %rs360, %rs272;
	max.u16 	%rs363, %rs362, %rs274;
	min.u16 	%rs364, %rs362, %rs274;
	max.u16 	%rs365, %rs364, %rs276;
	min.u16 	%rs366, %rs364, %rs276;
	max.u16 	%rs367, %rs366, %rs278;
	min.u16 	%rs368, %rs366, %rs278;
	max.u16 	%rs369, %rs368, %rs280;
	min.u16 	%rs370, %rs368, %rs280;
	max.u16 	%rs371, %rs370, %rs282;
	min.u16 	%rs372, %rs370, %rs282;
	max.u16 	%rs373, %rs372, %rs284;
	min.u16 	%rs374, %rs372, %rs284;
	max.u16 	%rs375, %rs374, %rs286;
	min.u16 	%rs376, %rs374, %rs286;
	max.u16 	%rs377, %rs376, %rs288;
	min.u16 	%rs378, %rs376, %rs288;
	max.u16 	%rs379, %rs378, %rs290;
	min.u16 	%rs380, %rs378, %rs290;
	max.u16 	%rs381, %rs380, %rs292;
	min.u16 	%rs382, %rs380, %rs292;
	max.u16 	%rs383, %rs382, %rs294;
	min.u16 	%rs384, %rs382, %rs294;
	max.u16 	%rs385, %rs384, %rs296;
	min.u16 	%rs386, %rs384, %rs296;
	max.u16 	%rs387, %rs386, %rs298;
	min.u16 	%rs388, %rs386, %rs298;
	max.u16 	%rs389, %rs388, %rs300;
	min.u16 	%rs390, %rs388, %rs300;
	max.u16 	%rs391, %rs390, %rs302;
	min.u16 	%rs392, %rs390, %rs302;
	max.u16 	%rs393, %rs392, %rs304;
	min.u16 	%rs394, %rs392, %rs304;
	max.u16 	%rs395, %rs394, %rs306;
	min.u16 	%rs396, %rs394, %rs306;
	max.u16 	%rs397, %rs396, %rs308;
	min.u16 	%rs398, %rs396, %rs308;
	max.u16 	%rs399, %rs398, %rs310;
	min.u16 	%rs400, %rs398, %rs310;
	max.u16 	%rs401, %rs400, %rs312;
	min.u16 	%rs402, %rs400, %rs312;
	max.u16 	%rs403, %rs402, %rs314;
	min.u16 	%rs404, %rs402, %rs314;
	max.u16 	%rs405, %rs404, %rs316;
	min.u16 	%rs406, %rs404, %rs316;
	max.u16 	%rs407, %rs406, %rs318;
	min.u16 	%rs408, %rs406, %rs318;
	max.u16 	%rs409, %rs408, %rs320;
	min.u16 	%rs410, %rs408, %rs320;
	max.u16 	%rs411, %rs410, %rs322;
	min.u16 	%rs412, %rs410, %rs322;
	max.u16 	%rs413, %rs412, %rs324;
	min.u16 	%rs414, %rs412, %rs324;
	max.u16 	%rs415, %rs414, %rs326;
	min.u16 	%rs416, %rs414, %rs326;
	max.u16 	%rs417, %rs416, %rs328;
	min.u16 	%rs418, %rs416, %rs328;
	max.u16 	%rs419, %rs418, %rs330;
	max.u16 	%rs420, %rs331, %rs333;
	min.u16 	%rs421, %rs331, %rs333;
	max.u16 	%rs422, %rs421, %rs335;
	min.u16 	%rs423, %rs421, %rs335;
	max.u16 	%rs424, %rs423, %rs337;
	min.u16 	%rs425, %rs423, %rs337;
	max.u16 	%rs426, %rs425, %rs339;
	min.u16 	%rs427, %rs425, %rs339;
	max.u16 	%rs428, %rs427, %rs341;
	min.u16 	%rs429, %rs427, %rs341;
	max.u16 	%rs430, %rs429, %rs343;
	min.u16 	%rs431, %rs429, %rs343;
	max.u16 	%rs432, %rs431, %rs345;
	min.u16 	%rs433, %rs431, %rs345;
	max.u16 	%rs434, %rs433, %rs347;
	min.u16 	%rs435, %rs433, %rs347;
	max.u16 	%rs436, %rs435, %rs349;
	min.u16 	%rs437, %rs435, %rs349;
	max.u16 	%rs438, %rs437, %rs351;
	min.u16 	%rs439, %rs437, %rs351;
	max.u16 	%rs440, %rs439, %rs353;
	min.u16 	%rs441, %rs439, %rs353;
	max.u16 	%rs442, %rs441, %rs355;
	min.u16 	%rs443, %rs441, %rs355;
	max.u16 	%rs444, %rs443, %rs357;
	min.u16 	%rs445, %rs443, %rs357;
	max.u16 	%rs446, %rs445, %rs359;
	min.u16 	%rs447, %rs445, %rs359;
	max.u16 	%rs448, %rs447, %rs361;
	min.u16 	%rs449, %rs447, %rs361;
	max.u16 	%rs450, %rs449, %rs363;
	min.u16 	%rs451, %rs449, %rs363;
	max.u16 	%rs452, %rs451, %rs365;
	min.u16 	%rs453, %rs451, %rs365;
	max.u16 	%rs454, %rs453, %rs367;
	min.u16 	%rs455, %rs453, %rs367;
	max.u16 	%rs456, %rs455, %rs369;
	min.u16 	%rs457, %rs455, %rs369;
	max.u16 	%rs458, %rs457, %rs371;
	min.u16 	%rs459, %rs457, %rs371;
	max.u16 	%rs460, %rs459, %rs373;
	min.u16 	%rs461, %rs459, %rs373;
	max.u16 	%rs462, %rs461, %rs375;
	min.u16 	%rs463, %rs461, %rs375;
	max.u16 	%rs464, %rs463, %rs377;
	min.u16 	%rs465, %rs463, %rs377;
	max.u16 	%rs466, %rs465, %rs379;
	min.u16 	%rs467, %rs465, %rs379;
	max.u16 	%rs468, %rs467, %rs381;
	min.u16 	%rs469, %rs467, %rs381;
	max.u16 	%rs470, %rs469, %rs383;
	min.u16 	%rs471, %rs469, %rs383;
	max.u16 	%rs472, %rs471, %rs385;
	min.u16 	%rs473, %rs471, %rs385;
	max.u16 	%rs474, %rs473, %rs387;
	min.u16 	%rs475, %rs473, %rs387;
	max.u16 	%rs476, %rs475, %rs389;
	min.u16 	%rs477, %rs475, %rs389;
	max.u16 	%rs478, %rs477, %rs391;
	min.u16 	%rs479, %rs477, %rs391;
	max.u16 	%rs480, %rs479, %rs393;
	min.u16 	%rs481, %rs479, %rs393;
	max.u16 	%rs482, %rs481, %rs395;
	min.u16 	%rs483, %rs481, %rs395;
	max.u16 	%rs484, %rs483, %rs397;
	min.u16 	%rs485, %rs483, %rs397;
	max.u16 	%rs486, %rs485, %rs399;
	min.u16 	%rs487, %rs485, %rs399;
	max.u16 	%rs488, %rs487, %rs401;
	min.u16 	%rs489, %rs487, %rs401;
	max.u16 	%rs490, %rs489, %rs403;
	min.u16 	%rs491, %rs489, %rs403;
	max.u16 	%rs492, %rs491, %rs405;
	min.u16 	%rs493, %rs491, %rs405;
	max.u16 	%rs494, %rs493, %rs407;
	min.u16 	%rs495, %rs493, %rs407;
	max.u16 	%rs496, %rs495, %rs409;
	min.u16 	%rs497, %rs495, %rs409;
	max.u16 	%rs498, %rs497, %rs411;
	min.u16 	%rs499, %rs497, %rs411;
	max.u16 	%rs500, %rs499, %rs413;
	min.u16 	%rs501, %rs499, %rs413;
	max.u16 	%rs502, %rs501, %rs415;
	min.u16 	%rs503, %rs501, %rs415;
	max.u16 	%rs504, %rs503, %rs417;
	min.u16 	%rs505, %rs503, %rs417;
	max.u16 	%rs506, %rs505, %rs419;
	max.u16 	%rs507, %rs420, %rs422;
	min.u16 	%rs508, %rs420, %rs422;
	max.u16 	%rs509, %rs508, %rs424;
	min.u16 	%rs510, %rs508, %rs424;
	max.u16 	%rs511, %rs510, %rs426;
	min.u16 	%rs512, %rs510, %rs426;
	max.u16 	%rs513, %rs512, %rs428;
	min.u16 	%rs514, %rs512, %rs428;
	max.u16 	%rs515, %rs514, %rs430;
	min.u16 	%rs516, %rs514, %rs430;
	max.u16 	%rs517, %rs516, %rs432;
	min.u16 	%rs518, %rs516, %rs432;
	max.u16 	%rs519, %rs518, %rs434;
	min.u16 	%rs520, %rs518, %rs434;
	max.u16 	%rs521, %rs520, %rs436;
	min.u16 	%rs522, %rs520, %rs436;
	max.u16 	%rs523, %rs522, %rs438;
	min.u16 	%rs524, %rs522, %rs438;
	max.u16 	%rs525, %rs524, %rs440;
	min.u16 	%rs526, %rs524, %rs440;
	max.u16 	%rs527, %rs526, %rs442;
	min.u16 	%rs528, %rs526, %rs442;
	max.u16 	%rs529, %rs528, %rs444;
	min.u16 	%rs530, %rs528, %rs444;
	max.u16 	%rs531, %rs530, %rs446;
	min.u16 	%rs532, %rs530, %rs446;
	max.u16 	%rs533, %rs532, %rs448;
	min.u16 	%rs534, %rs532, %rs448;
	max.u16 	%rs535, %rs534, %rs450;
	min.u16 	%rs536, %rs534, %rs450;
	max.u16 	%rs537, %rs536, %rs452;
	min.u16 	%rs538, %rs536, %rs452;
	max.u16 	%rs539, %rs538, %rs454;
	min.u16 	%rs540, %rs538, %rs454;
	max.u16 	%rs541, %rs540, %rs456;
	min.u16 	%rs542, %rs540, %rs456;
	max.u16 	%rs543, %rs542, %rs458;
	min.u16 	%rs544, %rs542, %rs458;
	max.u16 	%rs545, %rs544, %rs460;
	min.u16 	%rs546, %rs544, %rs460;
	max.u16 	%rs547, %rs546, %rs462;
	min.u16 	%rs548, %rs546, %rs462;
	max.u16 	%rs549, %rs548, %rs464;
	min.u16 	%rs550, %rs548, %rs464;
	max.u16 	%rs551, %rs550, %rs466;
	min.u16 	%rs552, %rs550, %rs466;
	max.u16 	%rs553, %rs552, %rs468;
	min.u16 	%rs554, %rs552, %rs468;
	max.u16 	%rs555, %rs554, %rs470;
	min.u16 	%rs556, %rs554, %rs470;
	max.u16 	%rs557, %rs556, %rs472;
	min.u16 	%rs558, %rs556, %rs472;
	max.u16 	%rs559, %rs558, %rs474;
	min.u16 	%rs560, %rs558, %rs474;
	max.u16 	%rs561, %rs560, %rs476;
	min.u16 	%rs562, %rs560, %rs476;
	max.u16 	%rs563, %rs562, %rs478;
	min.u16 	%rs564, %rs562, %rs478;
	max.u16 	%rs565, %rs564, %rs480;
	min.u16 	%rs566, %rs564, %rs480;
	max.u16 	%rs567, %rs566, %rs482;
	min.u16 	%rs568, %rs566, %rs482;
	max.u16 	%rs569, %rs568, %rs484;
	min.u16 	%rs570, %rs568, %rs484;
	max.u16 	%rs571, %rs570, %rs486;
	min.u16 	%rs572, %rs570, %rs486;
	max.u16 	%rs573, %rs572, %rs488;
	min.u16 	%rs574, %rs572, %rs488;
	max.u16 	%rs575, %rs574, %rs490;
	min.u16 	%rs576, %rs574, %rs490;
	max.u16 	%rs577, %rs576, %rs492;
	min.u16 	%rs578, %rs576, %rs492;
	max.u16 	%rs579, %rs578, %rs494;
	min.u16 	%rs580, %rs578, %rs494;
	max.u16 	%rs581, %rs580, %rs496;
	min.u16 	%rs582, %rs580, %rs496;
	max.u16 	%rs583, %rs582, %rs498;
	min.u16 	%rs584, %rs582, %rs498;
	max.u16 	%rs585, %rs584, %rs500;
	min.u16 	%rs586, %rs584, %rs500;
	max.u16 	%rs587, %rs586, %rs502;
	min.u16 	%rs588, %rs586, %rs502;
	max.u16 	%rs589, %rs588, %rs504;
	min.u16 	%rs590, %rs588, %rs504;
	max.u16 	%rs591, %rs590, %rs506;
	max.u16 	%rs592, %rs507, %rs509;
	min.u16 	%rs593, %rs507, %rs509;
	max.u16 	%rs594, %rs593, %rs511;
	min.u16 	%rs595, %rs593, %rs511;
	max.u16 	%rs596, %rs595, %rs513;
	min.u16 	%rs597, %rs595, %rs513;
	max.u16 	%rs598, %rs597, %rs515;
	min.u16 	%rs599, %rs597, %rs515;
	max.u16 	%rs600, %rs599, %rs517;
	min.u16 	%rs601, %rs599, %rs517;
	max.u16 	%rs602, %rs601, %rs519;
	min.u16 	%rs603, %rs601, %rs519;
	max.u16 	%rs604, %rs603, %rs521;
	min.u16 	%rs605, %rs603, %rs521;
	max.u16 	%rs606, %rs605, %rs523;
	min.u16 	%rs607, %rs605, %rs523;
	max.u16 	%rs608, %rs607, %rs525;
	min.u16 	%rs609, %rs607, %rs525;
	max.u16 	%rs610, %rs609, %rs527;
	min.u16 	%rs611, %rs609, %rs527;
	max.u16 	%rs612, %rs611, %rs529;
	min.u16 	%rs613, %rs611, %rs529;
	max.u16 	%rs614, %rs613, %rs531;
	min.u16 	%rs615, %rs613, %rs531;
	max.u16 	%rs616, %rs615, %rs533;
	min.u16 	%rs617, %rs615, %rs533;
	max.u16 	%rs618, %rs617, %rs535;
	min.u16 	%rs619, %rs617, %rs535;
	max.u16 	%rs620, %rs619, %rs537;
	min.u16 	%rs621, %rs619, %rs537;
	max.u16 	%rs622, %rs621, %rs539;
	min.u16 	%rs623, %rs621, %rs539;
	max.u16 	%rs624, %rs623, %rs541;
	min.u16 	%rs625, %rs623, %rs541;
	max.u16 	%rs626, %rs625, %rs543;
	min.u16 	%rs627, %rs625, %rs543;
	max.u16 	%rs628, %rs627, %rs545;
	min.u16 	%rs629, %rs627, %rs545;
	max.u16 	%rs630, %rs629, %rs547;
	min.u16 	%rs631, %rs629, %rs547;
	max.u16 	%rs632, %rs631, %rs549;
	min.u16 	%rs633, %rs631, %rs549;
	max.u16 	%rs634, %rs633, %rs551;
	min.u16 	%rs635, %rs633, %rs551;
	max.u16 	%rs636, %rs635, %rs553;
	min.u16 	%rs637, %rs635, %rs553;
	max.u16 	%rs638, %rs637, %rs555;
	min.u16 	%rs639, %rs637, %rs555;
	max.u16 	%rs640, %rs639, %rs557;
	min.u16 	%rs641, %rs639, %rs557;
	max.u16 	%rs642, %rs641, %rs559;
	min.u16 	%rs643, %rs641, %rs559;
	max.u16 	%rs644, %rs643, %rs561;
	min.u16 	%rs645, %rs643, %rs561;
	max.u16 	%rs646, %rs645, %rs563;
	min.u16 	%rs647, %rs645, %rs563;
	max.u16 	%rs648, %rs647, %rs565;
	min.u16 	%rs649, %rs647, %rs565;
	max.u16 	%rs650, %rs649, %rs567;
	min.u16 	%rs651, %rs649, %rs567;
	max.u16 	%rs652, %rs651, %rs569;
	min.u16 	%rs653, %rs651, %rs569;
	max.u16 	%rs654, %rs653, %rs571;
	min.u16 	%rs655, %rs653, %rs571;
	max.u16 	%rs656, %rs655, %rs573;
	min.u16 	%rs657, %rs655, %rs573;
	max.u16 	%rs658, %rs657, %rs575;
	min.u16 	%rs659, %rs657, %rs575;
	max.u16 	%rs660, %rs659, %rs577;
	min.u16 	%rs661, %rs659, %rs577;
	max.u16 	%rs662, %rs661, %rs579;
	min.u16 	%rs663, %rs661, %rs579;
	max.u16 	%rs664, %rs663, %rs581;
	min.u16 	%rs665, %rs663, %rs581;
	max.u16 	%rs666, %rs665, %rs583;
	min.u16 	%rs667, %rs665, %rs583;
	max.u16 	%rs668, %rs667, %rs585;
	min.u16 	%rs669, %rs667, %rs585;
	max.u16 	%rs670, %rs669, %rs587;
	min.u16 	%rs671, %rs669, %rs587;
	max.u16 	%rs672, %rs671, %rs589;
	min.u16 	%rs673, %rs671, %rs589;
	max.u16 	%rs674, %rs673, %rs591;
	max.u16 	%rs675, %rs592, %rs594;
	min.u16 	%rs676, %rs592, %rs594;
	max.u16 	%rs677, %rs676, %rs596;
	min.u16 	%rs678, %rs676, %rs596;
	max.u16 	%rs679, %rs678, %rs598;
	min.u16 	%rs680, %rs678, %rs598;
	max.u16 	%rs681, %rs680, %rs600;
	min.u16 	%rs682, %rs680, %rs600;
	max.u16 	%rs683, %rs682, %rs602;
	min.u16 	%rs684, %rs682, %rs602;
	max.u16 	%rs685, %rs684, %rs604;
	min.u16 	%rs686, %rs684, %rs604;
	max.u16 	%rs687, %rs686, %rs606;
	min.u16 	%rs688, %rs686, %rs606;
	max.u16 	%rs689, %rs688, %rs608;
	min.u16 	%rs690, %rs688, %rs608;
	max.u16 	%rs691, %rs690, %rs610;
	min.u16 	%rs692, %rs690, %rs610;
	max.u16 	%rs693, %rs692, %rs612;
	min.u16 	%rs694, %rs692, %rs612;
	max.u16 	%rs695, %rs694, %rs614;
	min.u16 	%rs696, %rs694, %rs614;
	max.u16 	%rs697, %rs696, %rs616;
	min.u16 	%rs698, %rs696, %rs616;
	max.u16 	%rs699, %rs698, %rs618;
	min.u16 	%rs700, %rs698, %rs618;
	max.u16 	%rs701, %rs700, %rs620;
	min.u16 	%rs702, %rs700, %rs620;
	max.u16 	%rs703, %rs702, %rs622;
	min.u16 	%rs704, %rs702, %rs622;
	max.u16 	%rs705, %rs704, %rs624;
	min.u16 	%rs706, %rs704, %rs624;
	max.u16 	%rs707, %rs706, %rs626;
	min.u16 	%rs708, %rs706, %rs626;
	max.u16 	%rs709, %rs708, %rs628;
	min.u16 	%rs710, %rs708, %rs628;
	max.u16 	%rs711, %rs710, %rs630;
	min.u16 	%rs712, %rs710, %rs630;
	max.u16 	%rs713, %rs712, %rs632;
	min.u16 	%rs714, %rs712, %rs632;
	max.u16 	%rs715, %rs714, %rs634;
	min.u16 	%rs716, %rs714, %rs634;
	max.u16 	%rs717, %rs716, %rs636;
	min.u16 	%rs718, %rs716, %rs636;
	max.u16 	%rs719, %rs718, %rs638;
	min.u16 	%rs720, %rs718, %rs638;
	max.u16 	%rs721, %rs720, %rs640;
	min.u16 	%rs722, %rs720, %rs640;
	max.u16 	%rs723, %rs722, %rs642;
	min.u16 	%rs724, %rs722, %rs642;
	max.u16 	%rs725, %rs724, %rs644;
	min.u16 	%rs726, %rs724, %rs644;
	max.u16 	%rs727, %rs726, %rs646;
	min.u16 	%rs728, %rs726, %rs646;
	max.u16 	%rs729, %rs728, %rs648;
	min.u16 	%rs730, %rs728, %rs648;
	max.u16 	%rs731, %rs730, %rs650;
	min.u16 	%rs732, %rs730, %rs650;
	max.u16 	%rs733, %rs732, %rs652;
	min.u16 	%rs734, %rs732, %rs652;
	max.u16 	%rs735, %rs734, %rs654;
	min.u16 	%rs736, %rs734, %rs654;
	max.u16 	%rs737, %rs736, %rs656;
	min.u16 	%rs738, %rs736, %rs656;
	max.u16 	%rs739, %rs738, %rs658;
	min.u16 	%rs740, %rs738, %rs658;
	max.u16 	%rs741, %rs740, %rs660;
	min.u16 	%rs742, %rs740, %rs660;
	max.u16 	%rs743, %rs742, %rs662;
	min.u16 	%rs744, %rs742, %rs662;
	max.u16 	%rs745, %rs744, %rs664;
	min.u16 	%rs746, %rs744, %rs664;
	max.u16 	%rs747, %rs746, %rs666;
	min.u16 	%rs748, %rs746, %rs666;
	max.u16 	%rs749, %rs748, %rs668;
	min.u16 	%rs750, %rs748, %rs668;
	max.u16 	%rs751, %rs750, %rs670;
	min.u16 	%rs752, %rs750, %rs670;
	max.u16 	%rs753, %rs752, %rs672;
	min.u16 	%rs754, %rs752, %rs672;
	max.u16 	%rs755, %rs754, %rs674;
	max.u16 	%rs756, %rs675, %rs677;
	min.u16 	%rs757, %rs675, %rs677;
	max.u16 	%rs758, %rs757, %rs679;
	min.u16 	%rs759, %rs757, %rs679;
	max.u16 	%rs760, %rs759, %rs681;
	min.u16 	%rs761, %rs759, %rs681;
	max.u16 	%rs762, %rs761, %rs683;
	min.u16 	%rs763, %rs761, %rs683;
	max.u16 	%rs764, %rs763, %rs685;
	min.u16 	%rs765, %rs763, %rs685;
	max.u16 	%rs766, %rs765, %rs687;
	min.u16 	%rs767, %rs765, %rs687;
	max.u16 	%rs768, %rs767, %rs689;
	min.u16 	%rs769, %rs767, %rs689;
	max.u16 	%rs770, %rs769, %rs691;
	min.u16 	%rs771, %rs769, %rs691;
	max.u16 	%rs772, %rs771, %rs693;
	min.u16 	%rs773, %rs771, %rs693;
	max.u16 	%rs774, %rs773, %rs695;
	min.u16 	%rs775, %rs773, %rs695;
	max.u16 	%rs776, %rs775, %rs697;
	min.u16 	%rs777, %rs775, %rs697;
	max.u16 	%rs778, %rs777, %rs699;
	min.u16 	%rs779, %rs777, %rs699;
	max.u16 	%rs780, %rs779, %rs701;
	min.u16 	%rs781, %rs779, %rs701;
	max.u16 	%rs782, %rs781, %rs703;
	min.u16 	%rs783, %rs781, %rs703;
	max.u16 	%rs784, %rs783, %rs705;
	min.u16 	%rs785, %rs783, %rs705;
	max.u16 	%rs786, %rs785, %rs707;
	min.u16 	%rs787, %rs785, %rs707;
	max.u16 	%rs788, %rs787, %rs709;
	min.u16 	%rs789, %rs787, %rs709;
	max.u16 	%rs790, %rs789, %rs711;
	min.u16 	%rs791, %rs789, %rs711;
	max.u16 	%rs792, %rs791, %rs713;
	min.u16 	%rs793, %rs791, %rs713;
	max.u16 	%rs794, %rs793, %rs715;
	min.u16 	%rs795, %rs793, %rs715;
	max.u16 	%rs796, %rs795, %rs717;
	min.u16 	%rs797, %rs795, %rs717;
	max.u16 	%rs798, %rs797, %rs719;
	min.u16 	%rs799, %rs797, %rs719;
	max.u16 	%rs800, %rs799, %rs721;
	min.u16 	%rs801, %rs799, %rs721;
	max.u16 	%rs802, %rs801, %rs723;
	min.u16 	%rs803, %rs801, %rs723;
	max.u16 	%rs804, %rs803, %rs725;
	min.u16 	%rs805, %rs803, %rs725;
	max.u16 	%rs806, %rs805, %rs727;
	min.u16 	%rs807, %rs805, %rs727;
	max.u16 	%rs808, %rs807, %rs729;
	min.u16 	%rs809, %rs807, %rs729;
	max.u16 	%rs810, %rs809, %rs731;
	min.u16 	%rs811, %rs809, %rs731;
	max.u16 	%rs812, %rs811, %rs733;
	min.u16 	%rs813, %rs811, %rs733;
	max.u16 	%rs814, %rs813, %rs735;
	min.u16 	%rs815, %rs813, %rs735;
	max.u16 	%rs816, %rs815, %rs737;
	min.u16 	%rs817, %rs815, %rs737;
	max.u16 	%rs818, %rs817, %rs739;
	min.u16 	%rs819, %rs817, %rs739;
	max.u16 	%rs820, %rs819, %rs741;
	min.u16 	%rs821, %rs819, %rs741;
	max.u16 	%rs822, %rs821, %rs743;
	min.u16 	%rs823, %rs821, %rs743;
	max.u16 	%rs824, %rs823, %rs745;
	min.u16 	%rs825, %rs823, %rs745;
	max.u16 	%rs826, %rs825, %rs747;
	min.u16 	%rs827, %rs825, %rs747;
	max.u16 	%rs828, %rs827, %rs749;
	min.u16 	%rs829, %rs827, %rs749;
	max.u16 	%rs830, %rs829, %rs751;
	min.u16 	%rs831, %rs829, %rs751;
	max.u16 	%rs832, %rs831, %rs753;
	min.u16 	%rs833, %rs831, %rs753;
	max.u16 	%rs834, %rs833, %rs755;
	max.u16 	%rs835, %rs756, %rs758;
	min.u16 	%rs836, %rs756, %rs758;
	max.u16 	%rs837, %rs836, %rs760;
	min.u16 	%rs838, %rs836, %rs760;
	max.u16 	%rs839, %rs838, %rs762;
	min.u16 	%rs840, %rs838, %rs762;
	max.u16 	%rs841, %rs840, %rs764;
	min.u16 	%rs842, %rs840, %rs764;
	max.u16 	%rs843, %rs842, %rs766;
	min.u16 	%rs844, %rs842, %rs766;
	max.u16 	%rs845, %rs844, %rs768;
	min.u16 	%rs846, %rs844, %rs768;
	max.u16 	%rs847, %rs846, %rs770;
	min.u16 	%rs848, %rs846, %rs770;
	max.u16 	%rs849, %rs848, %rs772;
	min.u16 	%rs850, %rs848, %rs772;
	max.u16 	%rs851, %rs850, %rs774;
	min.u16 	%rs852, %rs850, %rs774;
	max.u16 	%rs853, %rs852, %rs776;
	min.u16 	%rs854, %rs852, %rs776;
	max.u16 	%rs855, %rs854, %rs778;
	min.u16 	%rs856, %rs854, %rs778;
	max.u16 	%rs857, %rs856, %rs780;
	min.u16 	%rs858, %rs856, %rs780;
	max.u16 	%rs859, %rs858, %rs782;
	min.u16 	%rs860, %rs858, %rs782;
	max.u16 	%rs861, %rs860, %rs784;
	min.u16 	%rs862, %rs860, %rs784;
	max.u16 	%rs863, %rs862, %rs786;
	min.u16 	%rs864, %rs862, %rs786;
	max.u16 	%rs865, %rs864, %rs788;
	min.u16 	%rs866, %rs864, %rs788;
	max.u16 	%rs867, %rs866, %rs790;
	min.u16 	%rs868, %rs866, %rs790;
	max.u16 	%rs869, %rs868, %rs792;
	min.u16 	%rs870, %rs868, %rs792;
	max.u16 	%rs871, %rs870, %rs794;
	min.u16 	%rs872, %rs870, %rs794;
	max.u16 	%rs873, %rs872, %rs796;
	min.u16 	%rs874, %rs872, %rs796;
	max.u16 	%rs875, %rs874, %rs798;
	min.u16 	%rs876, %rs874, %rs798;
	max.u16 	%rs877, %rs876, %rs800;
	min.u16 	%rs878, %rs876, %rs800;
	max.u16 	%rs879, %rs878, %rs802;
	min.u16 	%rs880, %rs878, %rs802;
	max.u16 	%rs881, %rs880, %rs804;
	min.u16 	%rs882, %rs880, %rs804;
	max.u16 	%rs883, %rs882, %rs806;
	min.u16 	%rs884, %rs882, %rs806;
	max.u16 	%rs885, %rs884, %rs808;
	min.u16 	%rs886, %rs884, %rs808;
	max.u16 	%rs887, %rs886, %rs810;
	min.u16 	%rs888, %rs886, %rs810;
	max.u16 	%rs889, %rs888, %rs812;
	min.u16 	%rs890, %rs888, %rs812;
	max.u16 	%rs891, %rs890, %rs814;
	min.u16 	%rs892, %rs890, %rs814;
	max.u16 	%rs893, %rs892, %rs816;
	min.u16 	%rs894, %rs892, %rs816;
	max.u16 	%rs895, %rs894, %rs818;
	min.u16 	%rs896, %rs894, %rs818;
	max.u16 	%rs897, %rs896, %rs820;
	min.u16 	%rs898, %rs896, %rs820;
	max.u16 	%rs899, %rs898, %rs822;
	min.u16 	%rs900, %rs898, %rs822;
	max.u16 	%rs901, %rs900, %rs824;
	min.u16 	%rs902, %rs900, %rs824;
	max.u16 	%rs903, %rs902, %rs826;
	min.u16 	%rs904, %rs902, %rs826;
	max.u16 	%rs905, %rs904, %rs828;
	min.u16 	%rs906, %rs904, %rs828;
	max.u16 	%rs907, %rs906, %rs830;
	min.u16 	%rs908, %rs906, %rs830;
	max.u16 	%rs909, %rs908, %rs832;
	min.u16 	%rs910, %rs908, %rs832;
	max.u16 	%rs911, %rs910, %rs834;
	max.u16 	%rs912, %rs835, %rs837;
	min.u16 	%rs913, %rs835, %rs837;
	max.u16 	%rs914, %rs913, %rs839;
	min.u16 	%rs915, %rs913, %rs839;
	max.u16 	%rs916, %rs915, %rs841;
	min.u16 	%rs917, %rs915, %rs841;
	max.u16 	%rs918, %rs917, %rs843;
	min.u16 	%rs919, %rs917, %rs843;
	max.u16 	%rs920, %rs919, %rs845;
	min.u16 	%rs921, %rs919, %rs845;
	max.u16 	%rs922, %rs921, %rs847;
	min.u16 	%rs923, %rs921, %rs847;
	max.u16 	%rs924, %rs923, %rs849;
	min.u16 	%rs925, %rs923, %rs849;
	max.u16 	%rs926, %rs925, %rs851;
	min.u16 	%rs927, %rs925, %rs851;
	max.u16 	%rs928, %rs927, %rs853;
	min.u16 	%rs929, %rs927, %rs853;
	max.u16 	%rs930, %rs929, %rs855;
	min.u16 	%rs931, %rs929, %rs855;
	max.u16 	%rs932, %rs931, %rs857;
	min.u16 	%rs933, %rs931, %rs857;
	max.u16 	%rs934, %rs933, %rs859;
	min.u16 	%rs935, %rs933, %rs859;
	max.u16 	%rs936, %rs935, %rs861;
	min.u16 	%rs937, %rs935, %rs861;
	max.u16 	%rs938, %rs937, %rs863;
	min.u16 	%rs939, %rs937, %rs863;
	max.u16 	%rs940, %rs939, %rs865;
	min.u16 	%rs941, %rs939, %rs865;
	max.u16 	%rs942, %rs941, %rs867;
	min.u16 	%rs943, %rs941, %rs867;
	max.u16 	%rs944, %rs943, %rs869;
	min.u16 	%rs945, %rs943, %rs869;
	max.u16 	%rs946, %rs945, %rs871;
	min.u16 	%rs947, %rs945, %rs871;
	max.u16 	%rs948, %rs947, %rs873;
	min.u16 	%rs949, %rs947, %rs873;
	max.u16 	%rs950, %rs949, %rs875;
	min.u16 	%rs951, %rs949, %rs875;
	max.u16 	%rs952, %rs951, %rs877;
	min.u16 	%rs953, %rs951, %rs877;
	max.u16 	%rs954, %rs953, %rs879;
	min.u16 	%rs955, %rs953, %rs879;
	max.u16 	%rs956, %rs955, %rs881;
	min.u16 	%rs957, %rs955, %rs881;
	max.u16 	%rs958, %rs957, %rs883;
	min.u16 	%rs959, %rs957, %rs883;
	max.u16 	%rs960, %rs959, %rs885;
	min.u16 	%rs961, %rs959, %rs885;
	max.u16 	%rs962, %rs961, %rs887;
	min.u16 	%rs963, %rs961, %rs887;
	max.u16 	%rs964, %rs963, %rs889;
	min.u16 	%rs965, %rs963, %rs889;
	max.u16 	%rs966, %rs965, %rs891;
	min.u16 	%rs967, %rs965, %rs891;
	max.u16 	%rs968, %rs967, %rs893;
	min.u16 	%rs969, %rs967, %rs893;
	max.u16 	%rs970, %rs969, %rs895;
	min.u16 	%rs971, %rs969, %rs895;
	max.u16 	%rs972, %rs971, %rs897;
	min.u16 	%rs973, %rs971, %rs897;
	max.u16 	%rs974, %rs973, %rs899;
	min.u16 	%rs975, %rs973, %rs899;
	max.u16 	%rs976, %rs975, %rs901;
	min.u16 	%rs977, %rs975, %rs901;
	max.u16 	%rs978, %rs977, %rs903;
	min.u16 	%rs979, %rs977, %rs903;
	max.u16 	%rs980, %rs979, %rs905;
	min.u16 	%rs981, %rs979, %rs905;
	max.u16 	%rs982, %rs981, %rs907;
	min.u16 	%rs983, %rs981, %rs907;
	max.u16 	%rs984, %rs983, %rs909;
	min.u16 	%rs985, %rs983, %rs909;
	max.u16 	%rs986, %rs985, %rs911;
	max.u16 	%rs987, %rs912, %rs914;
	min.u16 	%rs988, %rs912, %rs914;
	max.u16 	%rs989, %rs988, %rs916;
	min.u16 	%rs990, %rs988, %rs916;
	max.u16 	%rs991, %rs990, %rs918;
	min.u16 	%rs992, %rs990, %rs918;
	max.u16 	%rs993, %rs992, %rs920;
	min.u16 	%rs994, %rs992, %rs920;
	max.u16 	%rs995, %rs994, %rs922;
	min.u16 	%rs996, %rs994, %rs922;
	max.u16 	%rs997, %rs996, %rs924;
	min.u16 	%rs998, %rs996, %rs924;
	max.u16 	%rs999, %rs998, %rs926;
	min.u16 	%rs1000, %rs998, %rs926;
	max.u16 	%rs1001, %rs1000, %rs928;
	min.u16 	%rs1002, %rs1000, %rs928;
	max.u16 	%rs1003, %rs1002, %rs930;
	min.u16 	%rs1004, %rs1002, %rs930;
	max.u16 	%rs1005, %rs1004, %rs932;
	min.u16 	%rs1006, %rs1004, %rs932;
	max.u16 	%rs1007, %rs1006, %rs934;
	min.u16 	%rs1008, %rs1006, %rs934;
	max.u16 	%rs1009, %rs1008, %rs936;
	min.u16 	%rs1010, %rs1008, %rs936;
	max.u16 	%rs1011, %rs1010, %rs938;
	min.u16 	%rs1012, %rs1010, %rs938;
	max.u16 	%rs1013, %rs1012, %rs940;
	min.u16 	%rs1014, %rs1012, %rs940;
	max.u16 	%rs1015, %rs1014, %rs942;
	min.u16 	%rs1016, %rs1014, %rs942;
	max.u16 	%rs1017, %rs1016, %rs944;
	min.u16 	%rs1018, %rs1016, %rs944;
	max.u16 	%rs1019, %rs1018, %rs946;
	min.u16 	%rs1020, %rs1018, %rs946;
	max.u16 	%rs1021, %rs1020, %rs948;
	min.u16 	%rs1022, %rs1020, %rs948;
	max.u16 	%rs1023, %rs1022, %rs950;
	min.u16 	%rs1024, %rs1022, %rs950;
	max.u16 	%rs1025, %rs1024, %rs952;
	min.u16 	%rs1026, %rs1024, %rs952;
	max.u16 	%rs1027, %rs1026, %rs954;
	min.u16 	%rs1028, %rs1026, %rs954;
	max.u16 	%rs1029, %rs1028, %rs956;
	min.u16 	%rs1030, %rs1028, %rs956;
	max.u16 	%rs1031, %rs1030, %rs958;
	min.u16 	%rs1032, %rs1030, %rs958;
	max.u16 	%rs1033, %rs1032, %rs960;
	min.u16 	%rs1034, %rs1032, %rs960;
	max.u16 	%rs1035, %rs1034, %rs962;
	min.u16 	%rs1036, %rs1034, %rs962;
	max.u16 	%rs1037, %rs1036, %rs964;
	min.u16 	%rs1038, %rs1036, %rs964;
	max.u16 	%rs1039, %rs1038, %rs966;
	min.u16 	%rs1040, %rs1038, %rs966;
	max.u16 	%rs1041, %rs1040, %rs968;
	min.u16 	%rs1042, %rs1040, %rs968;
	max.u16 	%rs1043, %rs1042, %rs970;
	min.u16 	%rs1044, %rs1042, %rs970;
	max.u16 	%rs1045, %rs1044, %rs972;
	min.u16 	%rs1046, %rs1044, %rs972;
	max.u16 	%rs1047, %rs1046, %rs974;
	min.u16 	%rs1048, %rs1046, %rs974;
	max.u16 	%rs1049, %rs1048, %rs976;
	min.u16 	%rs1050, %rs1048, %rs976;
	max.u16 	%rs1051, %rs1050, %rs978;
	min.u16 	%rs1052, %rs1050, %rs978;
	max.u16 	%rs1053, %rs1052, %rs980;
	min.u16 	%rs1054, %rs1052, %rs980;
	max.u16 	%rs1055, %rs1054, %rs982;
	min.u16 	%rs1056, %rs1054, %rs982;
	max.u16 	%rs1057, %rs1056, %rs984;
	min.u16 	%rs1058, %rs1056, %rs984;
	max.u16 	%rs1059, %rs1058, %rs986;
	max.u16 	%rs1060, %rs987, %rs989;
	min.u16 	%rs1061, %rs987, %rs989;
	max.u16 	%rs1062, %rs1061, %rs991;
	min.u16 	%rs1063, %rs1061, %rs991;
	max.u16 	%rs1064, %rs1063, %rs993;
	min.u16 	%rs1065, %rs1063, %rs993;
	max.u16 	%rs1066, %rs1065, %rs995;
	min.u16 	%rs1067, %rs1065, %rs995;
	max.u16 	%rs1068, %rs1067, %rs997;
	min.u16 	%rs1069, %rs1067, %rs997;
	max.u16 	%rs1070, %rs1069, %rs999;
	min.u16 	%rs1071, %rs1069, %rs999;
	max.u16 	%rs1072, %rs1071, %rs1001;
	min.u16 	%rs1073, %rs1071, %rs1001;
	max.u16 	%rs1074, %rs1073, %rs1003;
	min.u16 	%rs1075, %rs1073, %rs1003;
	max.u16 	%rs1076, %rs1075, %rs1005;
	min.u16 	%rs1077, %rs1075, %rs1005;
	max.u16 	%rs1078, %rs1077, %rs1007;
	min.u16 	%rs1079, %rs1077, %rs1007;
	max.u16 	%rs1080, %rs1079, %rs1009;
	min.u16 	%rs1081, %rs1079, %rs1009;
	max.u16 	%rs1082, %rs1081, %rs1011;
	min.u16 	%rs1083, %rs1081, %rs1011;
	max.u16 	%rs1084, %rs1083, %rs1013;
	min.u16 	%rs1085, %rs1083, %rs1013;
	max.u16 	%rs1086, %rs1085, %rs1015;
	min.u16 	%rs1087, %rs1085, %rs1015;
	max.u16 	%rs1088, %rs1087, %rs1017;
	min.u16 	%rs1089, %rs1087, %rs1017;
	max.u16 	%rs1090, %rs1089, %rs1019;
	min.u16 	%rs1091, %rs1089, %rs1019;
	max.u16 	%rs1092, %rs1091, %rs1021;
	min.u16 	%rs1093, %rs1091, %rs1021;
	max.u16 	%rs1094, %rs1093, %rs1023;
	min.u16 	%rs1095, %rs1093, %rs1023;
	max.u16 	%rs1096, %rs1095, %rs1025;
	min.u16 	%rs1097, %rs1095, %rs1025;
	max.u16 	%rs1098, %rs1097, %rs1027;
	min.u16 	%rs1099, %rs1097, %rs1027;
	max.u16 	%rs1100, %rs1099, %rs1029;
	min.u16 	%rs1101, %rs1099, %rs1029;
	max.u16 	%rs1102, %rs1101, %rs1031;
	min.u16 	%rs1103, %rs1101, %rs1031;
	max.u16 	%rs1104, %rs1103, %rs1033;
	min.u16 	%rs1105, %rs1103, %rs1033;
	max.u16 	%rs1106, %rs1105, %rs1035;
	min.u16 	%rs1107, %rs1105, %rs1035;
	max.u16 	%rs1108, %rs1107, %rs1037;
	min.u16 	%rs1109, %rs1107, %rs1037;
	max.u16 	%rs1110, %rs1109, %rs1039;
	min.u16 	%rs1111, %rs1109, %rs1039;
	max.u16 	%rs1112, %rs1111, %rs1041;
	min.u16 	%rs1113, %rs1111, %rs1041;
	max.u16 	%rs1114, %rs1113, %rs1043;
	min.u16 	%rs1115, %rs1113, %rs1043;
	max.u16 	%rs1116, %rs1115, %rs1045;
	min.u16 	%rs1117, %rs1115, %rs1045;
	max.u16 	%rs1118, %rs1117, %rs1047;
	min.u16 	%rs1119, %rs1117, %rs1047;
	max.u16 	%rs1120, %rs1119, %rs1049;
	min.u16 	%rs1121, %rs1119, %rs1049;
	max.u16 	%rs1122, %rs1121, %rs1051;
	min.u16 	%rs1123, %rs1121, %rs1051;
	max.u16 	%rs1124, %rs1123, %rs1053;
	min.u16 	%rs1125, %rs1123, %rs1053;
	max.u16 	%rs1126, %rs1125, %rs1055;
	min.u16 	%rs1127, %rs1125, %rs1055;
	max.u16 	%rs1128, %rs1127, %rs1057;
	min.u16 	%rs1129, %rs1127, %rs1057;
	max.u16 	%rs1130, %rs1129, %rs1059;
	max.u16 	%rs1131, %rs1060, %rs1062;
	min.u16 	%rs1132, %rs1060, %rs1062;
	max.u16 	%rs1133, %rs1132, %rs1064;
	min.u16 	%rs1134, %rs1132, %rs1064;
	max.u16 	%rs1135, %rs1134, %rs1066;
	min.u16 	%rs1136, %rs1134, %rs1066;
	max.u16 	%rs1137, %rs1136, %rs1068;
	min.u16 	%rs1138, %rs1136, %rs1068;
	max.u16 	%rs1139, %rs1138, %rs1070;
	min.u16 	%rs1140, %rs1138, %rs1070;
	max.u16 	%rs1141, %rs1140, %rs1072;
	min.u16 	%rs1142, %rs1140, %rs1072;
	max.u16 	%rs1143, %rs1142, %rs1074;
	min.u16 	%rs1144, %rs1142, %rs1074;
	max.u16 	%rs1145, %rs1144, %rs1076;
	min.u16 	%rs1146, %rs1144, %rs1076;
	max.u16 	%rs1147, %rs1146, %rs1078;
	min.u16 	%rs1148, %rs1146, %rs1078;
	max.u16 	%rs1149, %rs1148, %rs1080;
	min.u16 	%rs1150, %rs1148, %rs1080;
	max.u16 	%rs1151, %rs1150, %rs1082;
	min.u16 	%rs1152, %rs1150, %rs1082;
	max.u16 	%rs1153, %rs1152, %rs1084;
	min.u16 	%rs1154, %rs1152, %rs1084;
	max.u16 	%rs1155, %rs1154, %rs1086;
	min.u16 	%rs1156, %rs1154, %rs1086;
	max.u16 	%rs1157, %rs1156, %rs1088;
	min.u16 	%rs1158, %rs1156, %rs1088;
	max.u16 	%rs1159, %rs1158, %rs1090;
	min.u16 	%rs1160, %rs1158, %rs1090;
	max.u16 	%rs1161, %rs1160, %rs1092;
	min.u16 	%rs1162, %rs1160, %rs1092;
	max.u16 	%rs1163, %rs1162, %rs1094;
	min.u16 	%rs1164, %rs1162, %rs1094;
	max.u16 	%rs1165, %rs1164, %rs1096;
	min.u16 	%rs1166, %rs1164, %rs1096;
	max.u16 	%rs1167, %rs1166, %rs1098;
	min.u16 	%rs1168, %rs1166, %rs1098;
	max.u16 	%rs1169, %rs1168, %rs1100;
	min.u16 	%rs1170, %rs1168, %rs1100;
	max.u16 	%rs1171, %rs1170, %rs1102;
	min.u16 	%rs1172, %rs1170, %rs1102;
	max.u16 	%rs1173, %rs1172, %rs1104;
	min.u16 	%rs1174, %rs1172, %rs1104;
	max.u16 	%rs1175, %rs1174, %rs1106;
	min.u16 	%rs1176, %rs1174, %rs1106;
	max.u16 	%rs1177, %rs1176, %rs1108;
	min.u16 	%rs1178, %rs1176, %rs1108;
	max.u16 	%rs1179, %rs1178, %rs1110;
	min.u16 	%rs1180, %rs1178, %rs1110;
	max.u16 	%rs1181, %rs1180, %rs1112;
	min.u16 	%rs1182, %rs1180, %rs1112;
	max.u16 	%rs1183, %rs1182, %rs1114;
	min.u16 	%rs1184, %rs1182, %rs1114;
	max.u16 	%rs1185, %rs1184, %rs1116;
	min.u16 	%rs1186, %rs1184, %rs1116;
	max.u16 	%rs1187, %rs1186, %rs1118;
	min.u16 	%rs1188, %rs1186, %rs1118;
	max.u16 	%rs1189, %rs1188, %rs1120;
	min.u16 	%rs1190, %rs1188, %rs1120;
	max.u16 	%rs1191, %rs1190, %rs1122;
	min.u16 	%rs1192, %rs1190, %rs1122;
	max.u16 	%rs1193, %rs1192, %rs1124;
	min.u16 	%rs1194, %rs1192, %rs1124;
	max.u16 	%rs1195, %rs1194, %rs1126;
	min.u16 	%rs1196, %rs1194, %rs1126;
	max.u16 	%rs1197, %rs1196, %rs1128;
	min.u16 	%rs1198, %rs1196, %rs1128;
	max.u16 	%rs1199, %rs1198, %rs1130;
	max.u16 	%rs1200, %rs1131, %rs1133;
	min.u16 	%rs1201, %rs1131, %rs1133;
	max.u16 	%rs1202, %rs1201, %rs1135;
	min.u16 	%rs1203, %rs1201, %rs1135;
	max.u16 	%rs1204, %rs1203, %rs1137;
	min.u16 	%rs1205, %rs1203, %rs1137;
	max.u16 	%rs1206, %rs1205, %rs1139;
	min.u16 	%rs1207, %rs1205, %rs1139;
	max.u16 	%rs1208, %rs1207, %rs1141;
	min.u16 	%rs1209, %rs1207, %rs1141;
	max.u16 	%rs1210, %rs1209, %rs1143;
	min.u16 	%rs1211, %rs1209, %rs1143;
	max.u16 	%rs1212, %rs1211, %rs1145;
	min.u16 	%rs1213, %rs1211, %rs1145;
	max.u16 	%rs1214, %rs1213, %rs1147;
	min.u16 	%rs1215, %rs1213, %rs1147;
	max.u16 	%rs1216, %rs1215, %rs1149;
	min.u16 	%rs1217, %rs1215, %rs1149;
	max.u16 	%rs1218, %rs1217, %rs1151;
	min.u16 	%rs1219, %rs1217, %rs1151;
	max.u16 	%rs1220, %rs1219, %rs1153;
	min.u16 	%rs1221, %rs1219, %rs1153;
	max.u16 	%rs1222, %rs1221, %rs1155;
	min.u16 	%rs1223, %rs1221, %rs1155;
	max.u16 	%rs1224, %rs1223, %rs1157;
	min.u16 	%rs1225, %rs1223, %rs1157;
	max.u16 	%rs1226, %rs1225, %rs1159;
	min.u16 	%rs1227, %rs1225, %rs1159;
	max.u16 	%rs1228, %rs1227, %rs1161;
	min.u16 	%rs1229, %rs1227, %rs1161;
	max.u16 	%rs1230, %rs1229, %rs1163;
	min.u16 	%rs1231, %rs1229, %rs1163;
	max.u16 	%rs1232, %rs1231, %rs1165;
	min.u16 	%rs1233, %rs1231, %rs1165;
	max.u16 	%rs1234, %rs1233, %rs1167;
	min.u16 	%rs1235, %rs1233, %rs1167;
	max.u16 	%rs1236, %rs1235, %rs1169;
	min.u16 	%rs1237, %rs1235, %rs1169;
	max.u16 	%rs1238, %rs1237, %rs1171;
	min.u16 	%rs1239, %rs1237, %rs1171;
	max.u16 	%rs1240, %rs1239, %rs1173;
	min.u16 	%rs1241, %rs1239, %rs1173;
	max.u16 	%rs1242, %rs1241, %rs1175;
	min.u16 	%rs1243, %rs1241, %rs1175;
	max.u16 	%rs1244, %rs1243, %rs1177;
	min.u16 	%rs1245, %rs1243, %rs1177;
	max.u16 	%rs1246, %rs1245, %rs1179;
	min.u16 	%rs1247, %rs1245, %rs1179;
	max.u16 	%rs1248, %rs1247, %rs1181;
	min.u16 	%rs1249, %rs1247, %rs1181;
	max.u16 	%rs1250, %rs1249, %rs1183;
	min.u16 	%rs1251, %rs1249, %rs1183;
	max.u16 	%rs1252, %rs1251, %rs1185;
	min.u16 	%rs1253, %rs1251, %rs1185;
	max.u16 	%rs1254, %rs1253, %rs1187;
	min.u16 	%rs1255, %rs1253, %rs1187;
	max.u16 	%rs1256, %rs1255, %rs1189;
	min.u16 	%rs1257, %rs1255, %rs1189;
	max.u16 	%rs1258, %rs1257, %rs1191;
	min.u16 	%rs1259, %rs1257, %rs1191;
	max.u16 	%rs1260, %rs1259, %rs1193;
	min.u16 	%rs1261, %rs1259, %rs1193;
	max.u16 	%rs1262, %rs1261, %rs1195;
	min.u16 	%rs1263, %rs1261, %rs1195;
	max.u16 	%rs1264, %rs1263, %rs1197;
	min.u16 	%rs1265, %rs1263, %rs1197;
	max.u16 	%rs1266, %rs1265, %rs1199;
	max.u16 	%rs1267, %rs1200, %rs1202;
	min.u16 	%rs1268, %rs1200, %rs1202;
	max.u16 	%rs1269, %rs1268, %rs1204;
	min.u16 	%rs1270, %rs1268, %rs1204;
	max.u16 	%rs1271, %rs1270, %rs1206;
	min.u16 	%rs1272, %rs1270, %rs1206;
	max.u16 	%rs1273, %rs1272, %rs1208;
	min.u16 	%rs1274, %rs1272, %rs1208;
	max.u16 	%rs1275, %rs1274, %rs1210;
	min.u16 	%rs1276, %rs1274, %rs1210;
	max.u16 	%rs1277, %rs1276, %rs1212;
	min.u16 	%rs1278, %rs1276, %rs1212;
	max.u16 	%rs1279, %rs1278, %rs1214;
	min.u16 	%rs1280, %rs1278, %rs1214;
	max.u16 	%rs1281, %rs1280, %rs1216;
	min.u16 	%rs1282, %rs1280, %rs1216;
	max.u16 	%rs1283, %rs1282, %rs1218;
	min.u16 	%rs1284, %rs1282, %rs1218;
	max.u16 	%rs1285, %rs1284, %rs1220;
	min.u16 	%rs1286, %rs1284, %rs1220;
	max.u16 	%rs1287, %rs1286, %rs1222;
	min.u16 	%rs1288, %rs1286, %rs1222;
	max.u16 	%rs1289, %rs1288, %rs1224;
	min.u16 	%rs1290, %rs1288, %rs1224;
	max.u16 	%rs1291, %rs1290, %rs1226;
	min.u16 	%rs1292, %rs1290, %rs1226;
	max.u16 	%rs1293, %rs1292, %rs1228;
	min.u16 	%rs1294, %rs1292, %rs1228;
	max.u16 	%rs1295, %rs1294, %rs1230;
	min.u16 	%rs1296, %rs1294, %rs1230;
	max.u16 	%rs1297, %rs1296, %rs1232;
	min.u16 	%rs1298, %rs1296, %rs1232;
	max.u16 	%rs1299, %rs1298, %rs1234;
	min.u16 	%rs1300, %rs1298, %rs1234;
	max.u16 	%rs1301, %rs1300, %rs1236;
	min.u16 	%rs1302, %rs1300, %rs1236;
	max.u16 	%rs1303, %rs1302, %rs1238;
	min.u16 	%rs1304, %rs1302, %rs1238;
	max.u16 	%rs1305, %rs1304, %rs1240;
	min.u16 	%rs1306, %rs1304, %rs1240;
	max.u16 	%rs1307, %rs1306, %rs1242;
	min.u16 	%rs1308, %rs1306, %rs1242;
	max.u16 	%rs1309, %rs1308, %rs1244;
	min.u16 	%rs1310, %rs1308, %rs1244;
	max.u16 	%rs1311, %rs1310, %rs1246;
	min.u16 	%rs1312, %rs1310, %rs1246;
	max.u16 	%rs1313, %rs1312, %rs1248;
	min.u16 	%rs1314, %rs1312, %rs1248;
	max.u16 	%rs1315, %rs1314, %rs1250;
	min.u16 	%rs1316, %rs1314, %rs1250;
	max.u16 	%rs1317, %rs1316, %rs1252;
	min.u16 	%rs1318, %rs1316, %rs1252;
	max.u16 	%rs1319, %rs1318, %rs1254;
	min.u16 	%rs1320, %rs1318, %rs1254;
	max.u16 	%rs1321, %rs1320, %rs1256;
	min.u16 	%rs1322, %rs1320, %rs1256;
	max.u16 	%rs1323, %rs1322, %rs1258;
	min.u16 	%rs1324, %rs1322, %rs1258;
	max.u16 	%rs1325, %rs1324, %rs1260;
	min.u16 	%rs1326, %rs1324, %rs1260;
	max.u16 	%rs1327, %rs1326, %rs1262;
	min.u16 	%rs1328, %rs1326, %rs1262;
	max.u16 	%rs1329, %rs1328, %rs1264;
	min.u16 	%rs1330, %rs1328, %rs1264;
	max.u16 	%rs1331, %rs1330, %rs1266;
	max.u16 	%rs1332, %rs1267, %rs1269;
	min.u16 	%rs1333, %rs1267, %rs1269;
	max.u16 	%rs1334, %rs1333, %rs1271;
	min.u16 	%rs1335, %rs1333, %rs1271;
	max.u16 	%rs1336, %rs1335, %rs1273;
	min.u16 	%rs1337, %rs1335, %rs1273;
	max.u16 	%rs1338, %rs1337, %rs1275;
	min.u16 	%rs1339, %rs1337, %rs1275;
	max.u16 	%rs1340, %rs1339, %rs1277;
	min.u16 	%rs1341, %rs1339, %rs1277;
	max.u16 	%rs1342, %rs1341, %rs1279;
	min.u16 	%rs1343, %rs1341, %rs1279;
	max.u16 	%rs1344, %rs1343, %rs1281;
	min.u16 	%rs1345, %rs1343, %rs1281;
	max.u16 	%rs1346, %rs1345, %rs1283;
	min.u16 	%rs1347, %rs1345, %rs1283;
	max.u16 	%rs1348, %rs1347, %rs1285;
	min.u16 	%rs1349, %rs1347, %rs1285;
	max.u16 	%rs1350, %rs1349, %rs1287;
	min.u16 	%rs1351, %rs1349, %rs1287;
	max.u16 	%rs1352, %rs1351, %rs1289;
	min.u16 	%rs1353, %rs1351, %rs1289;
	max.u16 	%rs1354, %rs1353, %rs1291;
	min.u16 	%rs1355, %rs1353, %rs1291;
	max.u16 	%rs1356, %rs1355, %rs1293;
	min.u16 	%rs1357, %rs1355, %rs1293;
	max.u16 	%rs1358, %rs1357, %rs1295;
	min.u16 	%rs1359, %rs1357, %rs1295;
	max.u16 	%rs1360, %rs1359, %rs1297;
	min.u16 	%rs1361, %rs1359, %rs1297;
	max.u16 	%rs1362, %rs1361, %rs1299;
	min.u16 	%rs1363, %rs1361, %rs1299;
	max.u16 	%rs1364, %rs1363, %rs1301;
	min.u16 	%rs1365, %rs1363, %rs1301;
	max.u16 	%rs1366, %rs1365, %rs1303;
	min.u16 	%rs1367, %rs1365, %rs1303;
	max.u16 	%rs1368, %rs1367, %rs1305;
	min.u16 	%rs1369, %rs1367, %rs1305;
	max.u16 	%rs1370, %rs1369, %rs1307;
	min.u16 	%rs1371, %rs1369, %rs1307;
	max.u16 	%rs1372, %rs1371, %rs1309;
	min.u16 	%rs1373, %rs1371, %rs1309;
	max.u16 	%rs1374, %rs1373, %rs1311;
	min.u16 	%rs1375, %rs1373, %rs1311;
	max.u16 	%rs1376, %rs1375, %rs1313;
	min.u16 	%rs1377, %rs1375, %rs1313;
	max.u16 	%rs1378, %rs1377, %rs1315;
	min.u16 	%rs1379, %rs1377, %rs1315;
	max.u16 	%rs1380, %rs1379, %rs1317;
	min.u16 	%rs1381, %rs1379, %rs1317;
	max.u16 	%rs1382, %rs1381, %rs1319;
	min.u16 	%rs1383, %rs1381, %rs1319;
	max.u16 	%rs1384, %rs1383, %rs1321;
	min.u16 	%rs1385, %rs1383, %rs1321;
	max.u16 	%rs1386, %rs1385, %rs1323;
	min.u16 	%rs1387, %rs1385, %rs1323;
	max.u16 	%rs1388, %rs1387, %rs1325;
	min.u16 	%rs1389, %rs1387, %rs1325;
	max.u16 	%rs1390, %rs1389, %rs1327;
	min.u16 	%rs1391, %rs1389, %rs1327;
	max.u16 	%rs1392, %rs1391, %rs1329;
	min.u16 	%rs1393, %rs1391, %rs1329;
	max.u16 	%rs1394, %rs1393, %rs1331;
	max.u16 	%rs1395, %rs1332, %rs1334;
	min.u16 	%rs1396, %rs1332, %rs1334;
	max.u16 	%rs1397, %rs1396, %rs1336;
	min.u16 	%rs1398, %rs1396, %rs1336;
	max.u16 	%rs1399, %rs1398, %rs1338;
	min.u16 	%rs1400, %rs1398, %rs1338;
	max.u16 	%rs1401, %rs1400, %rs1340;
	min.u16 	%rs1402, %rs1400, %rs1340;
	max.u16 	%rs1403, %rs1402, %rs1342;
	min.u16 	%rs1404, %rs1402, %rs1342;
	max.u16 	%rs1405, %rs1404, %rs1344;
	min.u16 	%rs1406, %rs1404, %rs1344;
	max.u16 	%rs1407, %rs1406, %rs1346;
	min.u16 	%rs1408, %rs1406, %rs1346;
	max.u16 	%rs1409, %rs1408, %rs1348;
	min.u16 	%rs1410, %rs1408, %rs1348;
	max.u16 	%rs1411, %rs1410, %rs1350;
	min.u16 	%rs1412, %rs1410, %rs1350;
	max.u16 	%rs1413, %rs1412, %rs1352;
	min.u16 	%rs1414, %rs1412, %rs1352;
	max.u16 	%rs1415, %rs1414, %rs1354;
	min.u16 	%rs1416, %rs1414, %rs1354;
	max.u16 	%rs1417, %rs1416, %rs1356;
	min.u16 	%rs1418, %rs1416, %rs1356;
	max.u16 	%rs1419, %rs1418, %rs1358;
	min.u16 	%rs1420, %rs1418, %rs1358;
	max.u16 	%rs1421, %rs1420, %rs1360;
	min.u16 	%rs1422, %rs1420, %rs1360;
	max.u16 	%rs1423, %rs1422, %rs1362;
	min.u16 	%rs1424, %rs1422, %rs1362;
	max.u16 	%rs1425, %rs1424, %rs1364;
	min.u16 	%rs1426, %rs1424, %rs1364;
	max.u16 	%rs1427, %rs1426, %rs1366;
	min.u16 	%rs1428, %rs1426, %rs1366;
	max.u16 	%rs1429, %rs1428, %rs1368;
	min.u16 	%rs1430, %rs1428, %rs1368;
	max.u16 	%rs1431, %rs1430, %rs1370;
	min.u16 	%rs1432, %rs1430, %rs1370;
	max.u16 	%rs1433, %rs1432, %rs1372;
	min.u16 	%rs1434, %rs1432, %rs1372;
	max.u16 	%rs1435, %rs1434, %rs1374;
	min.u16 	%rs1436, %rs1434, %rs1374;
	max.u16 	%rs1437, %rs1436, %rs1376;
	min.u16 	%rs1438, %rs1436, %rs1376;
	max.u16 	%rs1439, %rs1438, %rs1378;
	min.u16 	%rs1440, %rs1438, %rs1378;
	max.u16 	%rs1441, %rs1440, %rs1380;
	min.u16 	%rs1442, %rs1440, %rs1380;
	max.u16 	%rs1443, %rs1442, %rs1382;
	min.u16 	%rs1444, %rs1442, %rs1382;
	max.u16 	%rs1445, %rs1444, %rs1384;
	min.u16 	%rs1446, %rs1444, %rs1384;
	max.u16 	%rs1447, %rs1446, %rs1386;
	min.u16 	%rs1448, %rs1446, %rs1386;
	max.u16 	%rs1449, %rs1448, %rs1388;
	min.u16 	%rs1450, %rs1448, %rs1388;
	max.u16 	%rs1451, %rs1450, %rs1390;
	min.u16 	%rs1452, %rs1450, %rs1390;
	max.u16 	%rs1453, %rs1452, %rs1392;
	min.u16 	%rs1454, %rs1452, %rs1392;
	max.u16 	%rs1455, %rs1454, %rs1394;
	max.u16 	%rs1456, %rs1395, %rs1397;
	min.u16 	%rs1457, %rs1395, %rs1397;
	max.u16 	%rs1458, %rs1457, %rs1399;
	min.u16 	%rs1459, %rs1457, %rs1399;
	max.u16 	%rs1460, %rs1459, %rs1401;
	min.u16 	%rs1461, %rs1459, %rs1401;
	max.u16 	%rs1462, %rs1461, %rs1403;
	min.u16 	%rs1463, %rs1461, %rs1403;
	max.u16 	%rs1464, %rs1463, %rs1405;
	min.u16 	%rs1465, %rs1463, %rs1405;
	max.u16 	%rs1466, %rs1465, %rs1407;
	min.u16 	%rs1467, %rs1465, %rs1407;
	max.u16 	%rs1468, %rs1467, %rs1409;
	min.u16 	%rs1469, %rs1467, %rs1409;
	max.u16 	%rs1470, %rs1469, %rs1411;
	min.u16 	%rs1471, %rs1469, %rs1411;
	max.u16 	%rs1472, %rs1471, %rs1413;
	min.u16 	%rs1473, %rs1471, %rs1413;
	max.u16 	%rs1474, %rs1473, %rs1415;
	min.u16 	%rs1475, %rs1473, %rs1415;
	max.u16 	%rs1476, %rs1475, %rs1417;
	min.u16 	%rs1477, %rs1475, %rs1417;
	max.u16 	%rs1478, %rs1477, %rs1419;
	min.u16 	%rs1479, %rs1477, %rs1419;
	max.u16 	%rs1480, %rs1479, %rs1421;
	min.u16 	%rs1481, %rs1479, %rs1421;
	max.u16 	%rs1482, %rs1481, %rs1423;
	min.u16 	%rs1483, %rs1481, %rs1423;
	max.u16 	%rs1484, %rs1483, %rs1425;
	min.u16 	%rs1485, %rs1483, %rs1425;
	max.u16 	%rs1486, %rs1485, %rs1427;
	min.u16 	%rs1487, %rs1485, %rs1427;
	max.u16 	%rs1488, %rs1487, %rs1429;
	min.u16 	%rs1489, %rs1487, %rs1429;
	max.u16 	%rs1490, %rs1489, %rs1431;
	min.u16 	%rs1491, %rs1489, %rs1431;
	max.u16 	%rs1492, %rs1491, %rs1433;
	min.u16 	%rs1493, %rs1491, %rs1433;
	max.u16 	%rs1494, %rs1493, %rs1435;
	min.u16 	%rs1495, %rs1493, %rs1435;
	max.u16 	%rs1496, %rs1495, %rs1437;
	min.u16 	%rs1497, %rs1495, %rs1437;
	max.u16 	%rs1498, %rs1497, %rs1439;
	min.u16 	%rs1499, %rs1497, %rs1439;
	max.u16 	%rs1500, %rs1499, %rs1441;
	min.u16 	%rs1501, %rs1499, %rs1441;
	max.u16 	%rs1502, %rs1501, %rs1443;
	min.u16 	%rs1503, %rs1501, %rs1443;
	max.u16 	%rs1504, %rs1503, %rs1445;
	min.u16 	%rs1505, %rs1503, %rs1445;
	max.u16 	%rs1506, %rs1505, %rs1447;
	min.u16 	%rs1507, %rs1505, %rs1447;
	max.u16 	%rs1508, %rs1507, %rs1449;
	min.u16 	%rs1509, %rs1507, %rs1449;
	max.u16 	%rs1510, %rs1509, %rs1451;
	min.u16 	%rs1511, %rs1509, %rs1451;
	max.u16 	%rs1512, %rs1511, %rs1453;
	min.u16 	%rs1513, %rs1511, %rs1453;
	max.u16 	%rs1514, %rs1513, %rs1455;
	max.u16 	%rs1515, %rs1456, %rs1458;
	min.u16 	%rs1516, %rs1456, %rs1458;
	max.u16 	%rs1517, %rs1516, %rs1460;
	min.u16 	%rs1518, %rs1516, %rs1460;
	max.u16 	%rs1519, %rs1518, %rs1462;
	min.u16 	%rs1520, %rs1518, %rs1462;
	max.u16 	%rs1521, %rs1520, %rs1464;
	min.u16 	%rs1522, %rs1520, %rs1464;
	max.u16 	%rs1523, %rs1522, %rs1466;
	min.u16 	%rs1524, %rs1522, %rs1466;
	max.u16 	%rs1525, %rs1524, %rs1468;
	min.u16 	%rs1526, %rs1524, %rs1468;
	max.u16 	%rs1527, %rs1526, %rs1470;
	min.u16 	%rs1528, %rs1526, %rs1470;
	max.u16 	%rs1529, %rs1528, %rs1472;
	min.u16 	%rs1530, %rs1528, %rs1472;
	max.u16 	%rs1531, %rs1530, %rs1474;
	min.u16 	%rs1532, %rs1530, %rs1474;
	max.u16 	%rs1533, %rs1532, %rs1476;
	min.u16 	%rs1534, %rs1532, %rs1476;
	max.u16 	%rs1535, %rs1534, %rs1478;
	min.u16 	%rs1536, %rs1534, %rs1478;
	max.u16 	%rs1537, %rs1536, %rs1480;
	min.u16 	%rs1538, %rs1536, %rs1480;
	max.u16 	%rs1539, %rs1538, %rs1482;
	min.u16 	%rs1540, %rs1538, %rs1482;
	max.u16 	%rs1541, %rs1540, %rs1484;
	min.u16 	%rs1542, %rs1540, %rs1484;
	max.u16 	%rs1543, %rs1542, %rs1486;
	min.u16 	%rs1544, %rs1542, %rs1486;
	max.u16 	%rs1545, %rs1544, %rs1488;
	min.u16 	%rs1546, %rs1544, %rs1488;
	max.u16 	%rs1547, %rs1546, %rs1490;
	min.u16 	%rs1548, %rs1546, %rs1490;
	max.u16 	%rs1549, %rs1548, %rs1492;
	min.u16 	%rs1550, %rs1548, %rs1492;
	max.u16 	%rs1551, %rs1550, %rs1494;
	min.u16 	%rs1552, %rs1550, %rs1494;
	max.u16 	%rs1553, %rs1552, %rs1496;
	min.u16 	%rs1554, %rs1552, %rs1496;
	max.u16 	%rs1555, %rs1554, %rs1498;
	min.u16 	%rs1556, %rs1554, %rs1498;
	max.u16 	%rs1557, %rs1556, %rs1500;
	min.u16 	%rs1558, %rs1556, %rs1500;
	max.u16 	%rs1559, %rs1558, %rs1502;
	min.u16 	%rs1560, %rs1558, %rs1502;
	max.u16 	%rs1561, %rs1560, %rs1504;
	min.u16 	%rs1562, %rs1560, %rs1504;
	max.u16 	%rs1563, %rs1562, %rs1506;
	min.u16 	%rs1564, %rs1562, %rs1506;
	max.u16 	%rs1565, %rs1564, %rs1508;
	min.u16 	%rs1566, %rs1564, %rs1508;
	max.u16 	%rs1567, %rs1566, %rs1510;
	min.u16 	%rs1568, %rs1566, %rs1510;
	max.u16 	%rs1569, %rs1568, %rs1512;
	min.u16 	%rs1570, %rs1568, %rs1512;
	max.u16 	%rs1571, %rs1570, %rs1514;
	max.u16 	%rs1572, %rs1515, %rs1517;
	min.u16 	%rs1573, %rs1515, %rs1517;
	max.u16 	%rs1574, %rs1573, %rs1519;
	min.u16 	%rs1575, %rs1573, %rs1519;
	max.u16 	%rs1576, %rs1575, %rs1521;
	min.u16 	%rs1577, %rs1575, %rs1521;
	max.u16 	%rs1578, %rs1577, %rs1523;
	min.u16 	%rs1579, %rs1577, %rs1523;
	max.u16 	%rs1580, %rs1579, %rs1525;
	min.u16 	%rs1581, %rs1579, %rs1525;
	max.u16 	%rs1582, %rs1581, %rs1527;
	min.u16 	%rs1583, %rs1581, %rs1527;
	max.u16 	%rs1584, %rs1583, %rs1529;
	min.u16 	%rs1585, %rs1583, %rs1529;
	max.u16 	%rs1586, %rs1585, %rs1531;
	min.u16 	%rs1587, %rs1585, %rs1531;
	max.u16 	%rs1588, %rs1587, %rs1533;
	min.u16 	%rs1589, %rs1587, %rs1533;
	max.u16 	%rs1590, %rs1589, %rs1535;
	min.u16 	%rs1591, %rs1589, %rs1535;
	max.u16 	%rs1592, %rs1591, %rs1537;
	min.u16 	%rs1593, %rs1591, %rs1537;
	max.u16 	%rs1594, %rs1593, %rs1539;
	min.u16 	%rs1595, %rs1593, %rs1539;
	max.u16 	%rs1596, %rs1595, %rs1541;
	min.u16 	%rs1597, %rs1595, %rs1541;
	max.u16 	%rs1598, %rs1597, %rs1543;
	min.u16 	%rs1599, %rs1597, %rs1543;
	max.u16 	%rs1600, %rs1599, %rs1545;
	min.u16 	%rs1601, %rs1599, %rs1545;
	max.u16 	%rs1602, %rs1601, %rs1547;
	min.u16 	%rs1603, %rs1601, %rs1547;
	max.u16 	%rs1604, %rs1603, %rs1549;
	min.u16 	%rs1605, %rs1603, %rs1549;
	max.u16 	%rs1606, %rs1605, %rs1551;
	min.u16 	%rs1607, %rs1605, %rs1551;
	max.u16 	%rs1608, %rs1607, %rs1553;
	min.u16 	%rs1609, %rs1607, %rs1553;
	max.u16 	%rs1610, %rs1609, %rs1555;
	min.u16 	%rs1611, %rs1609, %rs1555;
	max.u16 	%rs1612, %rs1611, %rs1557;
	min.u16 	%rs1613, %rs1611, %rs1557;
	max.u16 	%rs1614, %rs1613, %rs1559;
	min.u16 	%rs1615, %rs1613, %rs1559;
	max.u16 	%rs1616, %rs1615, %rs1561;
	min.u16 	%rs1617, %rs1615, %rs1561;
	max.u16 	%rs1618, %rs1617, %rs1563;
	min.u16 	%rs1619, %rs1617, %rs1563;
	max.u16 	%rs1620, %rs1619, %rs1565;
	min.u16 	%rs1621, %rs1619, %rs1565;
	max.u16 	%rs1622, %rs1621, %rs1567;
	min.u16 	%rs1623, %rs1621, %rs1567;
	max.u16 	%rs1624, %rs1623, %rs1569;
	min.u16 	%rs1625, %rs1623, %rs1569;
	max.u16 	%rs1626, %rs1625, %rs1571;
	max.u16 	%rs1627, %rs1572, %rs1574;
	min.u16 	%rs1628, %rs1572, %rs1574;
	max.u16 	%rs1629, %rs1628, %rs1576;
	min.u16 	%rs1630, %rs1628, %rs1576;
	max.u16 	%rs1631, %rs1630, %rs1578;
	min.u16 	%rs1632, %rs1630, %rs1578;
	max.u16 	%rs1633, %rs1632, %rs1580;
	min.u16 	%rs1634, %rs1632, %rs1580;
	max.u16 	%rs1635, %rs1634, %rs1582;
	min.u16 	%rs1636, %rs1634, %rs1582;
	max.u16 	%rs1637, %rs1636, %rs1584;
	min.u16 	%rs1638, %rs1636, %rs1584;
	max.u16 	%rs1639, %rs1638, %rs1586;
	min.u16 	%rs1640, %rs1638, %rs1586;
	max.u16 	%rs1641, %rs1640, %rs1588;
	min.u16 	%rs1642, %rs1640, %rs1588;
	max.u16 	%rs1643, %rs1642, %rs1590;
	min.u16 	%rs1644, %rs1642, %rs1590;
	max.u16 	%rs1645, %rs1644, %rs1592;
	min.u16 	%rs1646, %rs1644, %rs1592;
	max.u16 	%rs1647, %rs1646, %rs1594;
	min.u16 	%rs1648, %rs1646, %rs1594;
	max.u16 	%rs1649, %rs1648, %rs1596;
	min.u16 	%rs1650, %rs1648, %rs1596;
	max.u16 	%rs1651, %rs1650, %rs1598;
	min.u16 	%rs1652, %rs1650, %rs1598;
	max.u16 	%rs1653, %rs1652, %rs1600;
	min.u16 	%rs1654, %rs1652, %rs1600;
	max.u16 	%rs1655, %rs1654, %rs1602;
	min.u16 	%rs1656, %rs1654, %rs1602;
	max.u16 	%rs1657, %rs1656, %rs1604;
	min.u16 	%rs1658, %rs1656, %rs1604;
	max.u16 	%rs1659, %rs1658, %rs1606;
	min.u16 	%rs1660, %rs1658, %rs1606;
	max.u16 	%rs1661, %rs1660, %rs1608;
	min.u16 	%rs1662, %rs1660, %rs1608;
	max.u16 	%rs1663, %rs1662, %rs1610;
	min.u16 	%rs1664, %rs1662, %rs1610;
	max.u16 	%rs1665, %rs1664, %rs1612;
	min.u16 	%rs1666, %rs1664, %rs1612;
	max.u16 	%rs1667, %rs1666, %rs1614;
	min.u16 	%rs1668, %rs1666, %rs1614;
	max.u16 	%rs1669, %rs1668, %rs1616;
	min.u16 	%rs1670, %rs1668, %rs1616;
	max.u16 	%rs1671, %rs1670, %rs1618;
	min.u16 	%rs1672, %rs1670, %rs1618;
	max.u16 	%rs1673, %rs1672, %rs1620;
	min.u16 	%rs1674, %rs1672, %rs1620;
	max.u16 	%rs1675, %rs1674, %rs1622;
	min.u16 	%rs1676, %rs1674, %rs1622;
	max.u16 	%rs1677, %rs1676, %rs1624;
	min.u16 	%rs1678, %rs1676, %rs1624;
	max.u16 	%rs1679, %rs1678, %rs1626;
	max.u16 	%rs1680, %rs1627, %rs1629;
	min.u16 	%rs1681, %rs1627, %rs1629;
	max.u16 	%rs1682, %rs1681, %rs1631;
	min.u16 	%rs1683, %rs1681, %rs1631;
	max.u16 	%rs1684, %rs1683, %rs1633;
	min.u16 	%rs1685, %rs1683, %rs1633;
	max.u16 	%rs1686, %rs1685, %rs1635;
	min.u16 	%rs1687, %rs1685, %rs1635;
	max.u16 	%rs1688, %rs1687, %rs1637;
	min.u16 	%rs1689, %rs1687, %rs1637;
	max.u16 	%rs1690, %rs1689, %rs1639;
	min.u16 	%rs1691, %rs1689, %rs1639;
	max.u16 	%rs1692, %rs1691, %rs1641;
	min.u16 	%rs1693, %rs1691, %rs1641;
	max.u16 	%rs1694, %rs1693, %rs1643;
	min.u16 	%rs1695, %rs1693, %rs1643;
	max.u16 	%rs1696, %rs1695, %rs1645;
	min.u16 	%rs1697, %rs1695, %rs1645;
	max.u16 	%rs1698, %rs1697, %rs1647;
	min.u16 	%rs1699, %rs1697, %rs1647;
	max.u16 	%rs1700, %rs1699, %rs1649;
	min.u16 	%rs1701, %rs1699, %rs1649;
	max.u16 	%rs1702, %rs1701, %rs1651;
	min.u16 	%rs1703, %rs1701, %rs1651;
	max.u16 	%rs1704, %rs1703, %rs1653;
	min.u16 	%rs1705, %rs1703, %rs1653;
	max.u16 	%rs1706, %rs1705, %rs1655;
	min.u16 	%rs1707, %rs1705, %rs1655;
	max.u16 	%rs1708, %rs1707, %rs1657;
	min.u16 	%rs1709, %rs1707, %rs1657;
	max.u16 	%rs1710, %rs1709, %rs1659;
	min.u16 	%rs1711, %rs1709, %rs1659;
	max.u16 	%rs1712, %rs1711, %rs1661;
	min.u16 	%rs1713, %rs1711, %rs1661;
	max.u16 	%rs1714, %rs1713, %rs1663;
	min.u16 	%rs1715, %rs1713, %rs1663;
	max.u16 	%rs1716, %rs1715, %rs1665;
	min.u16 	%rs1717, %rs1715, %rs1665;
	max.u16 	%rs1718, %rs1717, %rs1667;
	min.u16 	%rs1719, %rs1717, %rs1667;
	max.u16 	%rs1720, %rs1719, %rs1669;
	min.u16 	%rs1721, %rs1719, %rs1669;
	max.u16 	%rs1722, %rs1721, %rs1671;
	min.u16 	%rs1723, %rs1721, %rs1671;
	max.u16 	%rs1724, %rs1723, %rs1673;
	min.u16 	%rs1725, %rs1723, %rs1673;
	max.u16 	%rs1726, %rs1725, %rs1675;
	min.u16 	%rs1727, %rs1725, %rs1675;
	max.u16 	%rs1728, %rs1727, %rs1677;
	min.u16 	%rs1729, %rs1727, %rs1677;
	max.u16 	%rs1730, %rs1729, %rs1679;
	max.u16 	%rs1731, %rs1680, %rs1682;
	min.u16 	%rs1732, %rs1680, %rs1682;
	max.u16 	%rs1733, %rs1732, %rs1684;
	min.u16 	%rs1734, %rs1732, %rs1684;
	max.u16 	%rs1735, %rs1734, %rs1686;
	min.u16 	%rs1736, %rs1734, %rs1686;
	max.u16 	%rs1737, %rs1736, %rs1688;
	min.u16 	%rs1738, %rs1736, %rs1688;
	max.u16 	%rs1739, %rs1738, %rs1690;
	min.u16 	%rs1740, %rs1738, %rs1690;
	max.u16 	%rs1741, %rs1740, %rs1692;
	min.u16 	%rs1742, %rs1740, %rs1692;
	max.u16 	%rs1743, %rs1742, %rs1694;
	min.u16 	%rs1744, %rs1742, %rs1694;
	max.u16 	%rs1745, %rs1744, %rs1696;
	min.u16 	%rs1746, %rs1744, %rs1696;
	max.u16 	%rs1747, %rs1746, %rs1698;
	min.u16 	%rs1748, %rs1746, %rs1698;
	max.u16 	%rs1749, %rs1748, %rs1700;
	min.u16 	%rs1750, %rs1748, %rs1700;
	max.u16 	%rs1751, %rs1750, %rs1702;
	min.u16 	%rs1752, %rs1750, %rs1702;
	max.u16 	%rs1753, %rs1752, %rs1704;
	min.u16 	%rs1754, %rs1752, %rs1704;
	max.u16 	%rs1755, %rs1754, %rs1706;
	min.u16 	%rs1756, %rs1754, %rs1706;
	max.u16 	%rs1757, %rs1756, %rs1708;
	min.u16 	%rs1758, %rs1756, %rs1708;
	max.u16 	%rs1759, %rs1758, %rs1710;
	min.u16 	%rs1760, %rs1758, %rs1710;
	max.u16 	%rs1761, %rs1760, %rs1712;
	min.u16 	%rs1762, %rs1760, %rs1712;
	max.u16 	%rs1763, %rs1762, %rs1714;
	min.u16 	%rs1764, %rs1762, %rs1714;
	max.u16 	%rs1765, %rs1764, %rs1716;
	min.u16 	%rs1766, %rs1764, %rs1716;
	max.u16 	%rs1767, %rs1766, %rs1718;
	min.u16 	%rs1768, %rs1766, %rs1718;
	max.u16 	%rs1769, %rs1768, %rs1720;
	min.u16 	%rs1770, %rs1768, %rs1720;
	max.u16 	%rs1771, %rs1770, %rs1722;
	min.u16 	%rs1772, %rs1770, %rs1722;
	max.u16 	%rs1773, %rs1772, %rs1724;
	min.u16 	%rs1774, %rs1772, %rs1724;
	max.u16 	%rs1775, %rs1774, %rs1726;
	min.u16 	%rs1776, %rs1774, %rs1726;
	max.u16 	%rs1777, %rs1776, %rs1728;
	min.u16 	%rs1778, %rs1776, %rs1728;
	max.u16 	%rs1779, %rs1778, %rs1730;
	min.u16 	%rs1780, %rs1731, %rs1733;
	min.u16 	%rs1781, %rs1780, %rs1735;
	min.u16 	%rs1782, %rs1781, %rs1737;
	min.u16 	%rs1783, %rs1782, %rs1739;
	min.u16 	%rs1784, %rs1783, %rs1741;
	min.u16 	%rs1785, %rs1784, %rs1743;
	min.u16 	%rs1786, %rs1785, %rs1745;
	min.u16 	%rs1787, %rs1786, %rs1747;
	min.u16 	%rs1788, %rs1787, %rs1749;
	min.u16 	%rs1789, %rs1788, %rs1751;
	min.u16 	%rs1790, %rs1789, %rs1753;
	min.u16 	%rs1791, %rs1790, %rs1755;
	min.u16 	%rs1792, %rs1791, %rs1757;
	min.u16 	%rs1793, %rs1792, %rs1759;
	min.u16 	%rs1794, %rs1793, %rs1761;
	min.u16 	%rs1795, %rs1794, %rs1763;
	min.u16 	%rs1796, %rs1795, %rs1765;
	min.u16 	%rs1797, %rs1796, %rs1767;
	min.u16 	%rs1798, %rs1797, %rs1769;
	min.u16 	%rs1799, %rs1798, %rs1771;
	min.u16 	%rs1800, %rs1799, %rs1773;
	min.u16 	%rs1801, %rs1800, %rs1775;
	min.u16 	%rs1802, %rs1801, %rs1777;
	min.u16 	%rs1803, %rs1802, %rs1779;
	mov.u32 	%r33, %ctaid.y;
	shl.b32 	%r34, %r33, 4;
	add.s32 	%r35, %r34, %r28;
	mov.u32 	%r36, %ctaid.x;
	shl.b32 	%r37, %r36, 4;
	add.s32 	%r38, %r37, %r31;
	mad.lo.s32 	%r39, %r43, %r35, %r38;
	cvt.s64.s32 	%rd8, %r39;
	cvta.to.global.u64 	%rd9, %rd11;
	add.s64 	%rd10, %rd9, %rd8;
	st.global.u8 	[%rd10], %rs1803;
$L__BB2_11:
	ret;

}
	// .globl	_Z24medianFilterSharedKernelILi16ELi16ELi9EEvPhS0_ii
.visible .entry _Z24medianFilterSharedKernelILi16ELi16ELi9EEvPhS0_ii(
	.param .u64 .ptr .align 1 _Z24medianFilterSharedKernelILi16ELi16ELi9EEvPhS0_ii_param_0,
	.param .u64 .ptr .align 1 _Z24medianFilterSharedKernelILi16ELi16ELi9EEvPhS0_ii_param_1,
	.param .u32 _Z24medianFilterSharedKernelILi16ELi16ELi9EEvPhS0_ii_param_2,
	.param .u32 _Z24medianFilterSharedKernelILi16ELi16ELi9EEvPhS0_ii_param_3
)
{
	.local .align 1 .b8 	__local_depot3[81];
	.reg .b64 	%SP;
	.reg .b64 	%SPL;
	.reg .pred 	%p<56>;
	.reg .b16 	%rs<204>;
	.reg .b32 	%r<63>;
	.reg .b64 	%rd<23>;
	// demoted variable
	.shared .align 1 .b8 _ZZ24medianFilterSharedKernelILi16ELi16ELi9EEvPhS0_iiE9sharedMem[576];
	mov.u64 	%SPL, __local_depot3;
	ld.param.u64 	%rd9, [_Z24medianFilterSharedKernelILi16ELi16ELi9EEvPhS0_ii_param_0];
	ld.param.u64 	%rd10, [_Z24medianFilterSharedKernelILi16ELi16ELi9EEvPhS0_ii_param_1];
	ld.param.u32 	%r31, [_Z24medianFilterSharedKernelILi16ELi16ELi9EEvPhS0_ii_param_2];
	ld.param.u32 	%r32, [_Z24medianFilterSharedKernelILi16ELi16ELi9EEvPhS0_ii_param_3];
	add.u64 	%rd1, %SPL, 0;
	mov.u32 	%r1, %tid.x;
	mov.u32 	%r2, %tid.y;
	mov.u32 	%r33, %ctaid.x;
	shl.b32 	%r3, %r33, 4;
	mov.u32 	%r34, %ctaid.y;
	shl.b32 	%r4, %r34, 4;
	add.s32 	%r5, %r3, %r1;
	add.s32 	%r6, %r4, %r2;
	setp.gt.u32 	%p1, %r2, 23;
	@%p1 bra 	$L__BB3_9;
	cvta.to.global.u64 	%rd2, %rd9;
	mov.u32 	%r55, %r2;
$L__BB3_2:
	setp.gt.u32 	%p2, %r1, 23;
	@%p2 bra 	$L__BB3_8;
	add.s32 	%r8, %r55, %r4;
	add.s32 	%r9, %r8, -4;
	mov.u32 	%r35, _ZZ24medianFilterSharedKernelILi16ELi16ELi9EEvPhS0_iiE9sharedMem;
	mad.lo.s32 	%r10, %r55, 24, %r35;
	mul.lo.s32 	%r11, %r9, %r31;
	cvt.s64.s32 	%rd12, %r11;
	mov.u32 	%r56, %r1;
$L__BB3_4:
	setp.ge.s32 	%p3, %r9, %r32;
	setp.lt.u32 	%p4, %r8, 4;
	add.s32 	%r13, %r56, %r3;
	add.s32 	%r36, %r13, -4;
	setp.lt.s32 	%p5, %r13, 4;
	setp.ge.s32 	%p6, %r36, %r31;
	or.pred  	%p7, %p5, %p6;
	or.pred  	%p8, %p7, %p4;
	or.pred  	%p9, %p8, %p3;
	@%p9 bra 	$L__BB3_6;
	cvt.u64.u32 	%rd13, %r13;
	add.s64 	%rd14, %rd13, %rd12;
	add.s64 	%rd15, %rd2, %rd14;
	ld.global.u8 	%rs70, [%rd15+-4];
	add.s32 	%r38, %r10, %r56;
	st.shared.u8 	[%r38], %rs70;
	bra.uni 	$L__BB3_7;
$L__BB3_6:
	add.s32 	%r37, %r10, %r56;
	mov.b16 	%rs69, 0;
	st.shared.u8 	[%r37], %rs69;
$L__BB3_7:
	add.s32 	%r14, %r56, 16;
	setp.lt.u32 	%p10, %r56, 8;
	mov.u32 	%r56, %r14;
	@%p10 bra 	$L__BB3_4;
$L__BB3_8:
	add.s32 	%r15, %r55, 16;
	setp.lt.u32 	%p11, %r55, 8;
	mov.u32 	%r55, %r15;
	@%p11 bra 	$L__BB3_2;
$L__BB3_9:
	bar.sync 	0;
	setp.ge.s32 	%p12, %r5, %r31;
	setp.ge.s32 	%p13, %r6, %r32;
	or.pred  	%p14, %p12, %p13;
	@%p14 bra 	$L__BB3_85;
	mov.u32 	%r42, _ZZ24medianFilterSharedKernelILi16ELi16ELi9EEvPhS0_iiE9sharedMem;
	mad.lo.s32 	%r43, %r2, 24, %r42;
	add.s32 	%r44, %r43, %r1;
	ld.shared.u8 	%rs73, [%r44];
	st.local.u8 	[%rd1], %rs73;
	ld.shared.u8 	%rs74, [%r44+1];
	st.local.u8 	[%rd1+1], %rs74;
	ld.shared.u8 	%rs75, [%r44+2];
	st.local.u8 	[%rd1+2], %rs75;
	ld.shared.u8 	%rs76, [%r44+3];
	st.local.u8 	[%rd1+3], %rs76;
	ld.shared.u8 	%rs77, [%r44+4];
	st.local.u8 	[%rd1+4], %rs77;
	ld.shared.u8 	%rs78, [%r44+5];
	st.local.u8 	[%rd1+5], %rs78;
	ld.shared.u8 	%rs79, [%r44+6];
	st.local.u8 	[%rd1+6], %rs79;
	ld.shared.u8 	%rs80, [%r44+7];
	st.local.u8 	[%rd1+7], %rs80;
	ld.shared.u8 	%rs81, [%r44+8];
	add.s64 	%rd3, %rd1, 8;
	st.local.u8 	[%rd1+8], %rs81;
	ld.shared.u8 	%rs82, [%r44+24];
	st.local.u8 	[%rd1+9], %rs82;
	ld.shared.u8 	%rs83, [%r44+25];
	st.local.u8 	[%rd1+10], %rs83;
	ld.shared.u8 	%rs84, [%r44+26];
	st.local.u8 	[%rd1+11], %rs84;
	ld.shared.u8 	%rs85, [%r44+27];
	st.local.u8 	[%rd1+12], %rs85;
	ld.shared.u8 	%rs86, [%r44+28];
	st.local.u8 	[%rd1+13], %rs86;
	ld.shared.u8 	%rs87, [%r44+29];
	st.local.u8 	[%rd1+14], %rs87;
	ld.shared.u8 	%rs88, [%r44+30];
	st.local.u8 	[%rd1+15], %rs88;
	ld.shared.u8 	%rs89, [%r44+31];
	st.local.u8 	[%rd1+16], %rs89;
	ld.shared.u8 	%rs90, [%r44+32];
	st.local.u8 	[%rd1+17], %rs90;
	ld.shared.u8 	%rs91, [%r44+48];
	st.local.u8 	[%rd1+18], %rs91;
	ld.shared.u8 	%rs92, [%r44+49];
	st.local.u8 	[%rd1+19], %rs92;
	ld.shared.u8 	%rs93, [%r44+50];
	st.local.u8 	[%rd1+20], %rs93;
	ld.shared.u8 	%rs94, [%r44+51];
	st.local.u8 	[%rd1+21], %rs94;
	ld.shared.u8 	%rs95, [%r44+52];
	st.local.u8 	[%rd1+22], %rs95;
	ld.shared.u8 	%rs96, [%r44+53];
	st.local.u8 	[%rd1+23], %rs96;
	ld.shared.u8 	%rs97, [%r44+54];
	st.local.u8 	[%rd1+24], %rs97;
	ld.shared.u8 	%rs98, [%r44+55];
	st.local.u8 	[%rd1+25], %rs98;
	ld.shared.u8 	%rs99, [%r44+56];
	st.local.u8 	[%rd1+26], %rs99;
	ld.shared.u8 	%rs100, [%r44+72];
	st.local.u8 	[%rd1+27], %rs100;
	ld.shared.u8 	%rs101, [%r44+73];
	st.local.u8 	[%rd1+28], %rs101;
	ld.shared.u8 	%rs102, [%r44+74];
	st.local.u8 	[%rd1+29], %rs102;
	ld.shared.u8 	%rs103, [%r44+75];
	st.local.u8 	[%rd1+30], %rs103;
	ld.shared.u8 	%rs104, [%r44+76];
	st.local.u8 	[%rd1+31], %rs104;
	ld.shared.u8 	%rs105, [%r44+77];
	st.local.u8 	[%rd1+32], %rs105;
	ld.shared.u8 	%rs106, [%r44+78];
	st.local.u8 	[%rd1+33], %rs106;
	ld.shared.u8 	%rs107, [%r44+79];
	st.local.u8 	[%rd1+34], %rs107;
	ld.shared.u8 	%rs108, [%r44+80];
	st.local.u8 	[%rd1+35], %rs108;
	ld.shared.u8 	%rs109, [%r44+96];
	st.local.u8 	[%rd1+36], %rs109;
	ld.shared.u8 	%rs110, [%r44+97];
	st.local.u8 	[%rd1+37], %rs110;
	ld.shared.u8 	%rs111, [%r44+98];
	st.local.u8 	[%rd1+38], %rs111;
	ld.shared.u8 	%rs112, [%r44+99];
	st.local.u8 	[%rd1+39], %rs112;
	ld.shared.u8 	%rs113, [%r44+100];
	st.local.u8 	[%rd1+40], %rs113;
	ld.shared.u8 	%rs114, [%r44+101];
	st.local.u8 	[%rd1+41], %rs114;
	ld.shared.u8 	%rs115, [%r44+102];
	st.local.u8 	[%rd1+42], %rs115;
	ld.shared.u8 	%rs116, [%r44+103];
	st.local.u8 	[%rd1+43], %rs116;
	ld.shared.u8 	%rs117, [%r44+104];
	st.local.u8 	[%rd1+44], %rs117;
	ld.shared.u8 	%rs118, [%r44+120];
	st.local.u8 	[%rd1+45], %rs118;
	ld.shared.u8 	%rs119, [%r44+121];
	st.local.u8 	[%rd1+46], %rs119;
	ld.shared.u8 	%rs120, [%r44+122];
	st.local.u8 	[%rd1+47], %rs120;
	ld.shared.u8 	%rs121, [%r44+123];
	st.local.u8 	[%rd1+48], %rs121;
	ld.shared.u8 	%rs122, [%r44+124];
	st.local.u8 	[%rd1+49], %rs122;
	ld.shared.u8 	%rs123, [%r44+125];
	st.local.u8 	[%rd1+50], %rs123;
	ld.shared.u8 	%rs124, [%r44+126];
	st.local.u8 	[%rd1+51], %rs124;
	ld.shared.u8 	%rs125, [%r44+127];
	st.local.u8 	[%rd1+52], %rs125;
	ld.shared.u8 	%rs126, [%r44+128];
	st.local.u8 	[%rd1+53], %rs126;
	ld.shared.u8 	%rs127, [%r44+144];
	st.local.u8 	[%rd1+54], %rs127;
	ld.shared.u8 	%rs128, [%r44+145];
	st.local.u8 	[%rd1+55], %rs128;
	ld.shared.u8 	%rs129, [%r44+146];
	st.local.u8 	[%rd1+56], %rs129;
	ld.shared.u8 	%rs130, [%r44+147];
	st.local.u8 	[%rd1+57], %rs130;
	ld.shared.u8 	%rs131, [%r44+148];
	st.local.u8 	[%rd1+58], %rs131;
	ld.shared.u8 	%rs132, [%r44+149];
	st.local.u8 	[%rd1+59], %rs132;
	ld.shared.u8 	%rs133, [%r44+150];
	st.local.u8 	[%rd1+60], %rs133;
	ld.shared.u8 	%rs134, [%r44+151];
	st.local.u8 	[%rd1+61], %rs134;
	ld.shared.u8 	%rs135, [%r44+152];
	st.local.u8 	[%rd1+62], %rs135;
	ld.shared.u8 	%rs136, [%r44+168];
	st.local.u8 	[%rd1+63], %rs136;
	ld.shared.u8 	%rs137, [%r44+169];
	st.local.u8 	[%rd1+64], %rs137;
	ld.shared.u8 	%rs138, [%r44+170];
	st.local.u8 	[%rd1+65], %rs138;
	ld.shared.u8 	%rs139, [%r44+171];
	st.local.u8 	[%rd1+66], %rs139;
	ld.shared.u8 	%rs140, [%r44+172];
	st.local.u8 	[%rd1+67], %rs140;
	ld.shared.u8 	%rs141, [%r44+173];
	st.local.u8 	[%rd1+68], %rs141;
	ld.shared.u8 	%rs142, [%r44+174];
	st.local.u8 	[%rd1+69], %rs142;
	ld.shared.u8 	%rs143, [%r44+175];
	st.local.u8 	[%rd1+70], %rs143;
	ld.shared.u8 	%rs144, [%r44+176];
	st.local.u8 	[%rd1+71], %rs144;
	ld.shared.u8 	%rs145, [%r44+192];
	st.local.u8 	[%rd1+72], %rs145;
	ld.shared.u8 	%rs146, [%r44+193];
	st.local.u8 	[%rd1+73], %rs146;
	ld.shared.u8 	%rs147, [%r44+194];
	st.local.u8 	[%rd1+74], %rs147;
	ld.shared.u8 	%rs148, [%r44+195];
	st.local.u8 	[%rd1+75], %rs148;
	ld.shared.u8 	%rs149, [%r44+196];
	st.local.u8 	[%rd1+76], %rs149;
	ld.shared.u8 	%rs150, [%r44+197];
	st.local.u8 	[%rd1+77], %rs150;
	ld.shared.u8 	%rs151, [%r44+198];
	st.local.u8 	[%rd1+78], %rs151;
	ld.shared.u8 	%rs152, [%r44+199];
	st.local.u8 	[%rd1+79], %rs152;
	ld.shared.u8 	%rs153, [%r44+200];
	st.local.u8 	[%rd1+80], %rs153;
	mov.b32 	%r58, 0;
	mov.b32 	%r57, 80;
	mov.b16 	%rs173, 0;
	mov.u16 	%rs174, %rs173;
$L__BB3_11:
	add.s32 	%r46, %r58, -65;
	setp.lt.u32 	%p15, %r46, 15;
	mov.b32 	%r61, 0;
	@%p15 bra 	$L__BB3_46;
	and.b32  	%r61, %r57, -16;
	ld.local.u8 	%rs175, [%rd1];
	neg.s32 	%r59, %r61;
	mov.u64 	%rd22, %rd3;
$L__BB3_13:
	.pragma "nounroll";
	ld.local.u8 	%rs176, [%rd22+-7];
	setp.le.u16 	%p16, %rs175, %rs176;
	@%p16 bra 	$L__BB3_15;
	st.local.u8 	[%rd22+-8], %rs176;
	st.local.u8 	[%rd22+-7], %rs175;
	mov.u16 	%rs176, %rs175;
$L__BB3_15:
	ld.local.u8 	%rs177, [%rd22+-6];
	setp.le.u16 	%p17, %rs176, %rs177;
	@%p17 bra 	$L__BB3_17;
	st.local.u8 	[%rd22+-7], %rs177;
	st.local.u8 	[%rd22+-6], %rs176;
	mov.u16 	%rs177, %rs176;
$L__BB3_17:
	ld.local.u8 	%rs178, [%rd22+-5];
	setp.le.u16 	%p18, %rs177, %rs178;
	@%p18 bra 	$L__BB3_19;
	st.local.u8 	[%rd22+-6], %rs178;
	st.local.u8 	[%rd22+-5], %rs177;
	mov.u16 	%rs178, %rs177;
$L__BB3_19:
	ld.local.u8 	%rs179, [%rd22+-4];
	setp.le.u16 	%p19, %rs178, %rs179;
	@%p19 bra 	$L__BB3_21;
	st.local.u8 	[%rd22+-5], %rs179;
	st.local.u8 	[%rd22+-4], %rs178;
	mov.u16 	%rs179, %rs178;
$L__BB3_21:
	ld.local.u8 	%rs180, [%rd22+-3];
	setp.le.u16 	%p20, %rs179, %rs180;
	@%p20 bra 	$L__BB3_23;
	st.local.u8 	[%rd22+-4], %rs180;
	st.local.u8 	[%rd22+-3], %rs179;
	mov.u16 	%rs180, %rs179;
$L__BB3_23:
	ld.local.u8 	%rs181, [%rd22+-2];
	setp.le.u16 	%p21, %rs180, %rs181;
	@%p21 bra 	$L__BB3_25;
	st.local.u8 	[%rd22+-3], %rs181;
	st.local.u8 	[%rd22+-2], %rs180;
	mov.u16 	%rs181, %rs180;
$L__BB3_25:
	ld.local.u8 	%rs182, [%rd22+-1];
	setp.le.u16 	%p22, %rs181, %rs182;
	@%p22 bra 	$L__BB3_27;
	st.local.u8 	[%rd22+-2], %rs182;
	st.local.u8 	[%rd22+-1], %rs181;
	mov.u16 	%rs182, %rs181;
$L__BB3_27:
	ld.local.u8 	%rs183, [%rd22];
	setp.le.u16 	%p23, %rs182, %rs183;
	@%p23 bra 	$L__BB3_29;
	st.local.u8 	[%rd22+-1], %rs183;
	st.local.u8 	[%rd22], %rs182;
	mov.u16 	%rs183, %rs182;
$L__BB3_29:
	ld.local.u8 	%rs184, [%rd22+1];
	setp.le.u16 	%p24, %rs183, %rs184;
	@%p24 bra 	$L__BB3_31;
	st.local.u8 	[%rd22], %rs184;
	st.local.u8 	[%rd22+1], %rs183;
	mov.u16 	%rs184, %rs183;
$L__BB3_31:
	ld.local.u8 	%rs185, [%rd22+2];
	setp.le.u16 	%p25, %rs184, %rs185;
	@%p25 bra 	$L__BB3_33;
	st.local.u8 	[%rd22+1], %rs185;
	st.local.u8 	[%rd22+2], %rs184;
	mov.u16 	%rs185, %rs184;
$L__BB3_33:
	ld.local.u8 	%rs186, [%rd22+3];
	setp.le.u16 	%p26, %rs185, %rs186;
	@%p26 bra 	$L__BB3_35;
	st.local.u8 	[%rd22+2], %rs186;
	st.local.u8 	[%rd22+3], %rs185;
	mov.u16 	%rs186, %rs185;
$L__BB3_35:
	ld.local.u8 	%rs187, [%rd22+4];
	setp.le.u16 	%p27, %rs186, %rs187;
	@%p27 bra 	$L__BB3_37;
	st.local.u8 	[%rd22+3], %rs187;
	st.local.u8 	[%rd22+4], %rs186;
	mov.u16 	%rs187, %rs186;
$L__BB3_37:
	ld.local.u8 	%rs188, [%rd22+5];
	setp.le.u16 	%p28, %rs187, %rs188;
	@%p28 bra 	$L__BB3_39;
	st.local.u8 	[%rd22+4], %rs188;
	st.local.u8 	[%rd22+5], %rs187;
	mov.u16 	%rs188, %rs187;
$L__BB3_39:
	ld.local.u8 	%rs189, [%rd22+6];
	setp.le.u16 	%p29, %rs188, %rs189;
	@%p29 bra 	$L__BB3_41;
	st.local.u8 	[%rd22+5], %rs189;
	st.local.u8 	[%rd22+6], %rs188;
	mov.u16 	%rs189, %rs188;
$L__BB3_41:
	ld.local.u8 	%rs190, [%rd22+7];
	setp.le.u16 	%p30, %rs189, %rs190;
	@%p30 bra 	$L__BB3_43;
	st.local.u8 	[%rd22+6], %rs190;
	st.local.u8 	[%rd22+7], %rs189;
	mov.u16 	%rs190, %rs189;
$L__BB3_43:
	ld.local.u8 	%rs175, [%rd22+8];
	setp.le.u16 	%p31, %rs190, %rs175;
	@%p31 bra 	$L__BB3_45;
	st.local.u8 	[%rd22+7], %rs175;
	st.local.u8 	[%rd22+8], %rs190;
	mov.u16 	%rs175, %rs190;
$L__BB3_45:
	add.s32 	%r59, %r59, 16;
	add.s64 	%rd22, %rd22, 16;
	setp.ne.s32 	%p32, %r59, 0;
	@%p32 bra 	$L__BB3_13;
$L__BB3_46:
	and.b32  	%r47, %r57, 15;
	setp.eq.s32 	%p33, %r47, 0;
	@%p33 bra 	$L__BB3_83;
	neg.s16 	%rs170, %rs174;
	cvt.u32.u16 	%r48, %rs170;
	and.b32  	%r23, %r48, 15;
	add.s32 	%r49, %r23, -1;
	setp.lt.u32 	%p34, %r49, 7;
	@%p34 bra 	$L__BB3_64;
	cvt.u64.u32 	%rd16, %r61;
	add.s64 	%rd6, %rd1, %rd16;
	ld.local.u8 	%rs37, [%rd6];
	ld.local.u8 	%rs192, [%rd6+1];
	setp.le.u16 	%p35, %rs37, %rs192;
	@%p35 bra 	$L__BB3_50;
	st.local.u8 	[%rd6], %rs192;
	st.local.u8 	[%rd6+1], %rs37;
	mov.u16 	%rs192, %rs37;
$L__BB3_50:
	ld.local.u8 	%rs193, [%rd6+2];
	setp.le.u16 	%p36, %rs192, %rs193;
	@%p36 bra 	$L__BB3_52;
	st.local.u8 	[%rd6+1], %rs193;
	st.local.u8 	[%rd6+2], %rs192;
	mov.u16 	%rs193, %rs192;
$L__BB3_52:
	ld.local.u8 	%rs194, [%rd6+3];
	setp.le.u16 	%p37, %rs193, %rs194;
	@%p37 bra 	$L__BB3_54;
	st.local.u8 	[%rd6+2], %rs194;
	st.local.u8 	[%rd6+3], %rs193;
	mov.u16 	%rs194, %rs193;
$L__BB3_54:
	ld.local.u8 	%rs195, [%rd6+4];
	setp.le.u16 	%p38, %rs194, %rs195;
	@%p38 bra 	$L__BB3_56;
	st.local.u8 	[%rd6+3], %rs195;
	st.local.u8 	[%rd6+4], %rs194;
	mov.u16 	%rs195, %rs194;
$L__BB3_56:
	ld.local.u8 	%rs196, [%rd6+5];
	setp.le.u16 	%p39, %rs195, %rs196;
	@%p39 bra 	$L__BB3_58;
	st.local.u8 	[%rd6+4], %rs196;
	st.local.u8 	[%rd6+5], %rs195;
	mov.u16 	%rs196, %rs195;
$L__BB3_58:
	ld.local.u8 	%rs197, [%rd6+6];
	setp.le.u16 	%p40, %rs196, %rs197;
	@%p40 bra 	$L__BB3_60;
	st.local.u8 	[%rd6+5], %rs197;
	st.local.u8 	[%rd6+6], %rs196;
	mov.u16 	%rs197, %rs196;
$L__BB3_60:
	ld.local.u8 	%rs198, [%rd6+7];
	setp.le.u16 	%p41, %rs197, %rs198;
	@%p41 bra 	$L__BB3_62;
	st.local.u8 	[%rd6+6], %rs198;
	st.local.u8 	[%rd6+7], %rs197;
	mov.u16 	%rs198, %rs197;
$L__BB3_62:
	add.s32 	%r61, %r61, 8;
	ld.local.u8 	%rs52, [%rd6+8];
	setp.le.u16 	%p42, %rs198, %rs52;
	@%p42 bra 	$L__BB3_64;
	st.local.u8 	[%rd6+7], %rs52;
	st.local.u8 	[%rd6+8], %rs198;
$L__BB3_64:
	and.b32  	%r50, %r23, 7;
	setp.eq.s32 	%p43, %r50, 0;
	@%p43 bra 	$L__BB3_83;
	neg.s16 	%rs171, %rs173;
	cvt.u32.u16 	%r51, %rs171;
	and.b32  	%r52, %r51, 7;
	and.b32  	%r26, %r51, 3;
	add.s32 	%r53, %r52, -1;
	setp.lt.u32 	%p44, %r53, 3;
	@%p44 bra 	$L__BB3_74;
	cvt.u64.u32 	%rd17, %r61;
	add.s64 	%rd7, %rd1, %rd17;
	ld.local.u8 	%rs53, [%rd7];
	ld.local.u8 	%rs199, [%rd7+1];
	setp.le.u16 	%p45, %rs53, %rs199;
	@%p45 bra 	$L__BB3_68;
	st.local.u8 	[%rd7], %rs199;
	st.local.u8 	[%rd7+1], %rs53;
	mov.u16 	%rs199, %rs53;
$L__BB3_68:
	ld.local.u8 	%rs200, [%rd7+2];
	setp.le.u16 	%p46, %rs199, %rs200;
	@%p46 bra 	$L__BB3_70;
	st.local.u8 	[%rd7+1], %rs200;
	st.local.u8 	[%rd7+2], %rs199;
	mov.u16 	%rs200, %rs199;
$L__BB3_70:
	ld.local.u8 	%rs201, [%rd7+3];
	setp.le.u16 	%p47, %rs200, %rs201;
	@%p47 bra 	$L__BB3_72;
	st.local.u8 	[%rd7+2], %rs201;
	st.local.u8 	[%rd7+3], %rs200;
	mov.u16 	%rs201, %rs200;
$L__BB3_72:
	add.s32 	%r61, %r61, 4;
	ld.local.u8 	%rs60, [%rd7+4];
	setp.le.u16 	%p48, %rs201, %rs60;
	@%p48 bra 	$L__BB3_74;
	st.local.u8 	[%rd7+3], %rs60;
	st.local.u8 	[%rd7+4], %rs201;
$L__BB3_74:
	setp.eq.s32 	%p49, %r26, 0;
	@%p49 bra 	$L__BB3_83;
	cvt.u64.u32 	%rd18, %r61;
	add.s64 	%rd8, %rd1, %rd18;
	ld.local.u8 	%rs61, [%rd8];
	ld.local.u8 	%rs202, [%rd8+1];
	setp.le.u16 	%p50, %rs61, %rs202;
	@%p50 bra 	$L__BB3_77;
	st.local.u8 	[%rd8], %rs202;
	st.local.u8 	[%rd8+1], %rs61;
	mov.u16 	%rs202, %rs61;
$L__BB3_77:
	setp.eq.s32 	%p51, %r26, 1;
	@%p51 bra 	$L__BB3_83;
	ld.local.u8 	%rs203, [%rd8+2];
	setp.le.u16 	%p52, %rs202, %rs203;
	@%p52 bra 	$L__BB3_80;
	st.local.u8 	[%rd8+1], %rs203;
	st.local.u8 	[%rd8+2], %rs202;
	mov.u16 	%rs203, %rs202;
$L__BB3_80:
	setp.eq.s32 	%p53, %r26, 2;
	@%p53 bra 	$L__BB3_83;
	ld.local.u8 	%rs66, [%rd8+3];
	setp.le.u16 	%p54, %rs203, %rs66;
	@%p54 bra 	$L__BB3_83;
	st.local.u8 	[%rd8+2], %rs66;
	st.local.u8 	[%rd8+3], %rs203;
$L__BB3_83:
	add.s32 	%r58, %r58, 1;
	add.s32 	%r57, %r57, -1;
	setp.ne.s32 	%p55, %r58, 80;
	add.s16 	%rs174, %rs174, 1;
	add.s16 	%rs173, %rs173, 1;
	@%p55 bra 	$L__BB3_11;
	ld.local.u8 	%rs172, [%rd1+40];
	mad.lo.s32 	%r54, %r31, %r6, %r5;
	cvt.s64.s32 	%rd19, %r54;
	cvta.to.global.u64 	%rd20, %rd10;
	add.s64 	%rd21, %rd20, %rd19;
	st.global.u8 	[%rd21], %rs172;
$L__BB3_85:
	ret;

}
	// .globl	_Z24medianFilterSharedKernelILi16ELi16ELi11EEvPhS0_ii
.visible .entry _Z24medianFilterSharedKernelILi16ELi16ELi11EEvPhS0_ii(
	.param .u64 .ptr .align 1 _Z24medianFilterSharedKernelILi16ELi16ELi11EEvPhS0_ii_param_0,
	.param .u64 .ptr .align 1 _Z24medianFilterSharedKernelILi16ELi16ELi11EEvPhS0_ii_param_1,
	.param .u32 _Z24medianFilterSharedKernelILi16ELi16ELi11EEvPhS0_ii_param_2,
	.param .u32 _Z24medianFilterSharedKernelILi16ELi16ELi11EEvPhS0_ii_param_3
)
{
	.local .align 1 .b8 	__local_depot4[121];
	.reg .b64 	%SP;
	.reg .b64 	%SPL;
	.reg .pred 	%p<56>;
	.reg .b16 	%rs<244>;
	.reg .b32 	%r<63>;
	.reg .b64 	%rd<23>;
	// demoted variable
	.shared .align 1 .b8 _ZZ24medianFilterSharedKernelILi16ELi16ELi11EEvPhS0_iiE9sharedMem[676];
	mov.u64 	%SPL, __local_depot4;
	ld.param.u64 	%rd9, [_Z24medianFilterSharedKernelILi16ELi16ELi11EEvPhS0_ii_param_0];
	ld.param.u64 	%rd10, [_Z24medianFilterSharedKernelILi16ELi16ELi11EEvPhS0_ii_param_1];
	ld.param.u32 	%r31, [_Z24medianFilterSharedKernelILi16ELi16ELi11EEvPhS0_ii_param_2];
	ld.param.u32 	%r32, [_Z24medianFilterSharedKernelILi16ELi16ELi11EEvPhS0_ii_param_3];
	add.u64 	%rd1, %SPL, 0;
	mov.u32 	%r1, %tid.x;
	mov.u32 	%r2, %tid.y;
	mov.u32 	%r33, %ctaid.x;
	shl.b32 	%r3, %r33, 4;
	mov.u32 	%r34, %ctaid.y;
	shl.b32 	%r4, %r34, 4;
	add.s32 	%r5, %r3, %r1;
	add.s32 	%r6, %r4, %r2;
	setp.gt.u32 	%p1, %r2, 25;
	@%p1 bra 	$L__BB4_9;
	cvta.to.global.u64 	%rd2, %rd9;
	mov.u32 	%r55, %r2;
$L__BB4_2:
	setp.gt.u32 	%p2, %r1, 25;
	@%p2 bra 	$L__BB4_8;
	add.s32 	%r8, %r55, %r4;
	add.s32 	%r9, %r8, -5;
	mov.u32 	%r35, _ZZ24medianFilterSharedKernelILi16ELi16ELi11EEvPhS0_iiE9sharedMem;
	mad.lo.s32 	%r10, %r55, 26, %r35;
	mul.lo.s32 	%r11, %r9, %r31;
	cvt.s64.s32 	%rd12, %r11;
	mov.u32 	%r56, %r1;
$L__BB4_4:
	setp.ge.s32 	%p3, %r9, %r32;
	setp.lt.u32 	%p4, %r8, 5;
	add.s32 	%r13, %r56, %r3;
	add.s32 	%r36, %r13, -5;
	setp.lt.s32 	%p5, %r13, 5;
	setp.ge.s32 	%p6, %r36, %r31;
	or.pred  	%p7, %p5, %p6;
	or.pred  	%p8, %p7, %p4;
	or.pred  	%p9, %p8, %p3;
	@%p9 bra 	$L__BB4_6;
	cvt.u64.u32 	%rd13, %r13;
	add.s64 	%rd14, %rd13, %rd12;
	add.s64 	%rd15, %rd2, %rd14;
	ld.global.u8 	%rs70, [%rd15+-5];
	add.s32 	%r38, %r10, %r56;
	st.shared.u8 	[%r38], %rs70;
	bra.uni 	$L__BB4_7;
$L__BB4_6:
	add.s32 	%r37, %r10, %r56;
	mov.b16 	%rs69, 0;
	st.shared.u8 	[%r37], %rs69;
$L__BB4_7:
	add.s32 	%r14, %r56, 16;
	setp.lt.u32 	%p10, %r56, 10;
	mov.u32 	%r56, %r14;
	@%p10 bra 	$L__BB4_4;
$L__BB4_8:
	add.s32 	%r15, %r55, 16;
	setp.lt.u32 	%p11, %r55, 10;
	mov.u32 	%r55, %r15;
	@%p11 bra 	$L__BB4_2;
$L__BB4_9:
	bar.sync 	0;
	setp.ge.s32 	%p12, %r5, %r31;
	setp.ge.s32 	%p13, %r6, %r32;
	or.pred  	%p14, %p12, %p13;
	@%p14 bra 	$L__BB4_85;
	mov.u32 	%r42, _ZZ24medianFilterSharedKernelILi16ELi16ELi11EEvPhS0_iiE9sharedMem;
	mad.lo.s32 	%r43, %r2, 26, %r42;
	add.s32 	%r44, %r43, %r1;
	ld.shared.u8 	%rs73, [%r44];
	st.local.u8 	[%rd1], %rs73;
	ld.shared.u8 	%rs74, [%r44+1];
	st.local.u8 	[%rd1+1], %rs74;
	ld.shared.u8 	%rs75, [%r44+2];
	st.local.u8 	[%rd1+2], %rs75;
	ld.shared.u8 	%rs76, [%r44+3];
	st.local.u8 	[%rd1+3], %rs76;
	ld.shared.u8 	%rs77, [%r44+4];
	st.local.u8 	[%rd1+4], %rs77;
	ld.shared.u8 	%rs78, [%r44+5];
	st.local.u8 	[%rd1+5], %rs78;
	ld.shared.u8 	%rs79, [%r44+6];
	st.local.u8 	[%rd1+6], %rs79;
	ld.shared.u8 	%rs80, [%r44+7];
	st.local.u8 	[%rd1+7], %rs80;
	ld.shared.u8 	%rs81, [%r44+8];
	add.s64 	%rd3, %rd1, 8;
	st.local.u8 	[%rd1+8], %rs81;
	ld.shared.u8 	%rs82, [%r44+9];
	st.local.u8 	[%rd1+9], %rs82;
	ld.shared.u8 	%rs83, [%r44+10];
	st.local.u8 	[%rd1+10], %rs83;
	ld.shared.u8 	%rs84, [%r44+26];
	st.local.u8 	[%rd1+11], %rs84;
	ld.shared.u8 	%rs85, [%r44+27];
	st.local.u8 	[%rd1+12], %rs85;
	ld.shared.u8 	%rs86, [%r44+28];
	st.local.u8 	[%rd1+13], %rs86;
	ld.shared.u8 	%rs87, [%r44+29];
	st.local.u8 	[%rd1+14], %rs87;
	ld.shared.u8 	%rs88, [%r44+30];
	st.local.u8 	[%rd1+15], %rs88;
	ld.shared.u8 	%rs89, [%r44+31];
	st.local.u8 	[%rd1+16], %rs89;
	ld.shared.u8 	%rs90, [%r44+32];
	st.local.u8 	[%rd1+17], %rs90;
	ld.shared.u8 	%rs91, [%r44+33];
	st.local.u8 	[%rd1+18], %rs91;
	ld.shared.u8 	%rs92, [%r44+34];
	st.local.u8 	[%rd1+19], %rs92;
	ld.shared.u8 	%rs93, [%r44+35];
	st.local.u8 	[%rd1+20], %rs93;
	ld.shared.u8 	%rs94, [%r44+36];
	st.local.u8 	[%rd1+21], %rs94;
	ld.shared.u8 	%rs95, [%r44+52];
	st.local.u8 	[%rd1+22], %rs95;
	ld.shared.u8 	%rs96, [%r44+53];
	st.local.u8 	[%rd1+23], %rs96;
	ld.shared.u8 	%rs97, [%r44+54];
	st.local.u8 	[%rd1+24], %rs97;
	ld.shared.u8 	%rs98, [%r44+55];
	st.local.u8 	[%rd1+25], %rs98;
	ld.shared.u8 	%rs99, [%r44+56];
	st.local.u8 	[%rd1+26], %rs99;
	ld.shared.u8 	%rs100, [%r44+57];
	st.local.u8 	[%rd1+27], %rs100;
	ld.shared.u8 	%rs101, [%r44+58];
	st.local.u8 	[%rd1+28], %rs101;
	ld.shared.u8 	%rs102, [%r44+59];
	st.local.u8 	[%rd1+29], %rs102;
	ld.shared.u8 	%rs103, [%r44+60];
	st.local.u8 	[%rd1+30], %rs103;
	ld.shared.u8 	%rs104, [%r44+61];
	st.local.u8 	[%rd1+31], %rs104;
	ld.shared.u8 	%rs105, [%r44+62];
	st.local.u8 	[%rd1+32], %rs105;
	ld.shared.u8 	%rs106, [%r44+78];
	st.local.u8 	[%rd1+33], %rs106;
	ld.shared.u8 	%rs107, [%r44+79];
	st.local.u8 	[%rd1+34], %rs107;
	ld.shared.u8 	%rs108, [%r44+80];
	st.local.u8 	[%rd1+35], %rs108;
	ld.shared.u8 	%rs109, [%r44+81];
	st.local.u8 	[%rd1+36], %rs109;
	ld.shared.u8 	%rs110, [%r44+82];
	st.local.u8 	[%rd1+37], %rs110;
	ld.shared.u8 	%rs111, [%r44+83];
	st.local.u8 	[%rd1+38], %rs111;
	ld.shared.u8 	%rs112, [%r44+84];
	st.local.u8 	[%rd1+39], %rs112;
	ld.shared.u8 	%rs113, [%r44+85];
	st.local.u8 	[%rd1+40], %rs113;
	ld.shared.u8 	%rs114, [%r44+86];
	st.local.u8 	[%rd1+41], %rs114;
	ld.shared.u8 	%rs115, [%r44+87];
	st.local.u8 	[%rd1+42], %rs115;
	ld.shared.u8 	%rs116, [%r44+88];
	st.local.u8 	[%rd1+43], %rs116;
	ld.shared.u8 	%rs117, [%r44+104];
	st.local.u8 	[%rd1+44], %rs117;
	ld.shared.u8 	%rs118, [%r44+105];
	st.local.u8 	[%rd1+45], %rs118;
	ld.shared.u8 	%rs119, [%r44+106];
	st.local.u8 	[%rd1+46], %rs119;
	ld.shared.u8 	%rs120, [%r44+107];
	st.local.u8 	[%rd1+47], %rs120;
	ld.shared.u8 	%rs121, [%r44+108];
	st.local.u8 	[%rd1+48], %rs121;
	ld.shared.u8 	%rs122, [%r44+109];
	st.local.u8 	[%rd1+49], %rs122;
	ld.shared.u8 	%rs123, [%r44+110];
	st.local.u8 	[%rd1+50], %rs123;
	ld.shared.u8 	%rs124, [%r44+111];
	st.local.u8 	[%rd1+51], %rs124;
	ld.shared.u8 	%rs125, [%r44+112];
	st.local.u8 	[%rd1+52], %rs125;
	ld.shared.u8 	%rs126, [%r44+113];
	st.local.u8 	[%rd1+53], %rs126;
	ld.shared.u8 	%rs127, [%r44+114];
	st.local.u8 	[%rd1+54], %rs127;
	ld.shared.u8 	%rs128, [%r44+130];
	st.local.u8 	[%rd1+55], %rs128;
	ld.shared.u8 	%rs129, [%r44+131];
	st.local.u8 	[%rd1+56], %rs129;
	ld.shared.u8 	%rs130, [%r44+132];
	st.local.u8 	[%rd1+57], %rs130;
	ld.shared.u8 	%rs131, [%r44+133];
	st.local.u8 	[%rd1+58], %rs131;
	ld.shared.u8 	%rs132, [%r44+134];
	st.local.u8 	[%rd1+59], %rs132;
	ld.shared.u8 	%rs133, [%r44+135];
	st.local.u8 	[%rd1+60], %rs133;
	ld.shared.u8 	%rs134, [%r44+136];
	st.local.u8 	[%rd1+61], %rs134;
	ld.shared.u8 	%rs135, [%r44+137];
	st.local.u8 	[%rd1+62], %rs135;
	ld.shared.u8 	%rs136, [%r44+138];
	st.local.u8 	[%rd1+63], %rs136;
	ld.shared.u8 	%rs137, [%r44+139];
	st.local.u8 	[%rd1+64], %rs137;
	ld.shared.u8 	%rs138, [%r44+140];
	st.local.u8 	[%rd1+65], %rs138;
	ld.shared.u8 	%rs139, [%r44+156];
	st.local.u8 	[%rd1+66], %rs139;
	ld.shared.u8 	%rs140, [%r44+157];
	st.local.u8 	[%rd1+67], %rs140;
	ld.shared.u8 	%rs141, [%r44+158];
	st.local.u8 	[%rd1+68], %rs141;
	ld.shared.u8 	%rs142, [%r44+159];
	st.local.u8 	[%rd1+69], %rs142;
	ld.shared.u8 	%rs143, [%r44+160];
	st.local.u8 	[%rd1+70], %rs143;
	ld.shared.u8 	%rs144, [%r44+161];
	st.local.u8 	[%rd1+71], %rs144;
	ld.shared.u8 	%rs145, [%r44+162];
	st.local.u8 	[%rd1+72], %rs145;
	ld.shared.u8 	%rs146, [%r44+163];
	st.local.u8 	[%rd1+73], %rs146;
	ld.shared.u8 	%rs147, [%r44+164];
	st.local.u8 	[%rd1+74], %rs147;
	ld.shared.u8 	%rs148, [%r44+165];
	st.local.u8 	[%rd1+75], %rs148;
	ld.shared.u8 	%rs149, [%r44+166];
	st.local.u8 	[%rd1+76], %rs149;
	ld.shared.u8 	%rs150, [%r44+182];
	st.local.u8 	[%rd1+77], %rs150;
	ld.shared.u8 	%rs151, [%r44+183];
	st.local.u8 	[%rd1+78], %rs151;
	ld.shared.u8 	%rs152, [%r44+184];
	st.local.u8 	[%rd1+79], %rs152;
	ld.shared.u8 	%rs153, [%r44+185];
	st.local.u8 	[%rd1+80], %rs153;
	ld.shared.u8 	%rs154, [%r44+186];
	st.local.u8 	[%rd1+81], %rs154;
	ld.shared.u8 	%rs155, [%r44+187];
	st.local.u8 	[%rd1+82], %rs155;
	ld.shared.u8 	%rs156, [%r44+188];
	st.local.u8 	[%rd1+83], %rs156;
	ld.shared.u8 	%rs157, [%r44+189];
	st.local.u8 	[%rd1+84], %rs157;
	ld.shared.u8 	%rs158, [%r44+190];
	st.local.u8 	[%rd1+85], %rs158;
	ld.shared.u8 	%rs159, [%r44+191];
	st.local.u8 	[%rd1+86], %rs159;
	ld.shared.u8 	%rs160, [%r44+192];
	st.local.u8 	[%rd1+87], %rs160;
	ld.shared.u8 	%rs161, [%r44+208];
	st.local.u8 	[%rd1+88], %rs161;
	ld.shared.u8 	%rs162, [%r44+209];
	st.local.u8 	[%rd1+89], %rs162;
	ld.shared.u8 	%rs163, [%r44+210];
	st.local.u8 	[%rd1+90], %rs163;
	ld.shared.u8 	%rs164, [%r44+211];
	st.local.u8 	[%rd1+91], %rs164;
	ld.shared.u8 	%rs165, [%r44+212];
	st.local.u8 	[%rd1+92], %rs165;
	ld.shared.u8 	%rs166, [%r44+213];
	st.local.u8 	[%rd1+93], %rs166;
	ld.shared.u8 	%rs167, [%r44+214];
	st.local.u8 	[%rd1+94], %rs167;
	ld.shared.u8 	%rs168, [%r44+215];
	st.local.u8 	[%rd1+95], %rs168;
	ld.shared.u8 	%rs169, [%r44+216];
	st.local.u8 	[%rd1+96], %rs169;
	ld.shared.u8 	%rs170, [%r44+217];
	st.local.u8 	[%rd1+97], %rs170;
	ld.shared.u8 	%rs171, [%r44+218];
	st.local.u8 	[%rd1+98], %rs171;
	ld.shared.u8 	%rs172, [%r44+234];
	st.local.u8 	[%rd1+99], %rs172;
	ld.shared.u8 	%rs173, [%r44+235];
	st.local.u8 	[%rd1+100], %rs173;
	ld.shared.u8 	%rs174, [%r44+236];
	st.local.u8 	[%rd1+101], %rs174;
	ld.shared.u8 	%rs175, [%r44+237];
	st.local.u8 	[%rd1+102], %rs175;
	ld.shared.u8 	%rs176, [%r44+238];
	st.local.u8 	[%rd1+103], %rs176;
	ld.shared.u8 	%rs177, [%r44+239];
	st.local.u8 	[%rd1+104], %rs177;
	ld.shared.u8 	%rs178, [%r44+240];
	st.local.u8 	[%rd1+105], %rs178;
	ld.shared.u8 	%rs179, [%r44+241];
	st.local.u8 	[%rd1+106], %rs179;
	ld.shared.u8 	%rs180, [%r44+242];
	st.local.u8 	[%rd1+107], %rs180;
	ld.shared.u8 	%rs181, [%r44+243];
	st.local.u8 	[%rd1+108], %rs181;
	ld.shared.u8 	%rs182, [%r44+244];
	st.local.u8 	[%rd1+109], %rs182;
	ld.shared.u8 	%rs183, [%r44+260];
	st.local.u8 	[%rd1+110], %rs183;
	ld.shared.u8 	%rs184, [%r44+261];
	st.local.u8 	[%rd1+111], %rs184;
	ld.shared.u8 	%rs185, [%r44+262];
	st.local.u8 	[%rd1+112], %rs185;
	ld.shared.u8 	%rs186, [%r44+263];
	st.local.u8 	[%rd1+113], %rs186;
	ld.shared.u8 	%rs187, [%r44+264];
	st.local.u8 	[%rd1+114], %rs187;
	ld.shared.u8 	%rs188, [%r44+265];
	st.local.u8 	[%rd1+115], %rs188;
	ld.shared.u8 	%rs189, [%r44+266];
	st.local.u8 	[%rd1+116], %rs189;
	ld.shared.u8 	%rs190, [%r44+267];
	st.local.u8 	[%rd1+117], %rs190;
	ld.shared.u8 	%rs191, [%r44+268];
	st.local.u8 	[%rd1+118], %rs191;
	ld.shared.u8 	%rs192, [%r44+269];
	st.local.u8 	[%rd1+119], %rs192;
	ld.shared.u8 	%rs193, [%r44+270];
	st.local.u8 	[%rd1+120], %rs193;
	mov.b32 	%r58, 0;
	mov.b32 	%r57, 120;
	mov.b16 	%rs213, 0;
	mov.u16 	%rs214, %rs213;
$L__BB4_11:
	add.s32 	%r46, %r58, -105;
	setp.lt.u32 	%p15, %r46, 15;
	mov.b32 	%r61, 0;
	@%p15 bra 	$L__BB4_46;
	and.b32  	%r61, %r57, -16;
	ld.local.u8 	%rs215, [%rd1];
	neg.s32 	%r59, %r61;
	mov.u64 	%rd22, %rd3;
$L__BB4_13:
	.pragma "nounroll";
	ld.local.u8 	%rs216, [%rd22+-7];
	setp.le.u16 	%p16, %rs215, %rs216;
	@%p16 bra 	$L__BB4_15;
	st.local.u8 	[%rd22+-8], %rs216;
	st.local.u8 	[%rd22+-7], %rs215;
	mov.u16 	%rs216, %rs215;
$L__BB4_15:
	ld.local.u8 	%rs217, [%rd22+-6];
	setp.le.u16 	%p17, %rs216, %rs217;
	@%p17 bra 	$L__BB4_17;
	st.local.u8 	[%rd22+-7], %rs217;
	st.local.u8 	[%rd22+-6], %rs216;
	mov.u16 	%rs217, %rs216;
$L__BB4_17:
	ld.local.u8 	%rs218, [%rd22+-5];
	setp.le.u16 	%p18, %rs217, %rs218;
	@%p18 bra 	$L__BB4_19;
	st.local.u8 	[%rd22+-6], %rs218;
	st.local.u8 	[%rd22+-5], %rs217;
	mov.u16 	%rs218, %rs217;
$L__BB4_19:
	ld.local.u8 	%rs219, [%rd22+-4];
	setp.le.u16 	%p19, %rs218, %rs219;
	@%p19 bra 	$L__BB4_21;
	st.local.u8 	[%rd22+-5], %rs219;
	st.local.u8 	[%rd22+-4], %rs218;
	mov.u16 	%rs219, %rs218;
$L__BB4_21:
	ld.local.u8 	%rs220, [%rd22+-3];
	setp.le.u16 	%p20, %rs219, %rs220;
	@%p20 bra 	$L__BB4_23;
	st.local.u8 	[%rd22+-4], %rs220;
	st.local.u8 	[%rd22+-3], %rs219;
	mov.u16 	%rs220, %rs219;
$L__BB4_23:
	ld.local.u8 	%rs221, [%rd22+-2];
	setp.le.u16 	%p21, %rs220, %rs221;
	@%p21 bra 	$L__BB4_25;
	st.local.u8 	[%rd22+-3], %rs221;
	st.local.u8 	[%rd22+-2], %rs220;
	mov.u16 	%rs221, %rs220;
$L__BB4_25:
	ld.local.u8 	%rs222, [%rd22+-1];
	setp.le.u16 	%p22, %rs221, %rs222;
	@%p22 bra 	$L__BB4_27;
	st.local.u8 	[%rd22+-2], %rs222;
	st.local.u8 	[%rd22+-1], %rs221;
	mov.u16 	%rs222, %rs221;
$L__BB4_27:
	ld.local.u8 	%rs223, [%rd22];
	setp.le.u16 	%p23, %rs222, %rs223;
	@%p23 bra 	$L__BB4_29;
	st.local.u8 	[%rd22+-1], %rs223;
	st.local.u8 	[%rd22], %rs222;
	mov.u16 	%rs223, %rs222;
$L__BB4_29:
	ld.local.u8 	%rs224, [%rd22+1];
	setp.le.u16 	%p24, %rs223, %rs224;
	@%p24 bra 	$L__BB4_31;
	st.local.u8 	[%rd22], %rs224;
	st.local.u8 	[%rd22+1], %rs223;
	mov.u16 	%rs224, %rs223;
$L__BB4_31:
	ld.local.u8 	%rs225, [%rd22+2];
	setp.le.u16 	%p25, %rs224, %rs225;
	@%p25 bra 	$L__BB4_33;
	st.local.u8 	[%rd22+1], %rs225;
	st.local.u8 	[%rd22+2], %rs224;
	mov.u16 	%rs225, %rs224;
$L__BB4_33:
	ld.local.u8 	%rs226, [%rd22+3];
	setp.le.u16 	%p26, %rs225, %rs226;
	@%p26 bra 	$L__BB4_35;
	st.local.u8 	[%rd22+2], %rs226;
	st.local.u8 	[%rd22+3], %rs225;
	mov.u16 	%rs226, %rs225;
$L__BB4_35:
	ld.local.u8 	%rs227, [%rd22+4];
	setp.le.u16 	%p27, %rs226, %rs227;
	@%p27 bra 	$L__BB4_37;
	st.local.u8 	[%rd22+3], %rs227;
	st.local.u8 	[%rd22+4], %rs226;
	mov.u16 	%rs227, %rs226;
$L__BB4_37:
	ld.local.u8 	%rs228, [%rd22+5];
	setp.le.u16 	%p28, %rs227, %rs228;
	@%p28 bra 	$L__BB4_39;
	st.local.u8 	[%rd22+4], %rs228;
	st.local.u8 	[%rd22+5], %rs227;
	mov.u16 	%rs228, %rs227;
$L__BB4_39:
	ld.local.u8 	%rs229, [%rd22+6];
	setp.le.u16 	%p29, %rs228, %rs229;
	@%p29 bra 	$L__BB4_41;
	st.local.u8 	[%rd22+5], %rs229;
	st.local.u8 	[%rd22+6], %rs228;
	mov.u16 	%rs229, %rs228;
$L__BB4_41:
	ld.local.u8 	%rs230, [%rd22+7];
	setp.le.u16 	%p30, %rs229, %rs230;
	@%p30 bra 	$L__BB4_43;
	st.local.u8 	[%rd22+6], %rs230;
	st.local.u8 	[%rd22+7], %rs229;
	mov.u16 	%rs230, %rs229;
$L__BB4_43:
	ld.local.u8 	%rs215, [%rd22+8];
	setp.le.u16 	%p31, %rs230, %rs215;
	@%p31 bra 	$L__BB4_45;
	st.local.u8 	[%rd22+7], %rs215;
	st.local.u8 	[%rd22+8], %rs230;
	mov.u16 	%rs215, %rs230;
$L__BB4_45:
	add.s32 	%r59, %r59, 16;
	add.s64 	%rd22, %rd22, 16;
	setp.ne.s32 	%p32, %r59, 0;
	@%p32 bra 	$L__BB4_13;
$L__BB4_46:
	and.b32  	%r47, %r57, 15;
	setp.eq.s32 	%p33, %r47, 0;
	@%p33 bra 	$L__BB4_83;
	sub.s16 	%rs210, 8, %rs214;
	cvt.u32.u16 	%r48, %rs210;
	and.b32  	%r23, %r48, 15;
	add.s32 	%r49, %r23, -1;
	setp.lt.u32 	%p34, %r49, 7;
	@%p34 bra 	$L__BB4_64;
	cvt.u64.u32 	%rd16, %r61;
	add.s64 	%rd6, %rd1, %rd16;
	ld.local.u8 	%rs37, [%rd6];
	ld.local.u8 	%rs232, [%rd6+1];
	setp.le.u16 	%p35, %rs37, %rs232;
	@%p35 bra 	$L__BB4_50;
	st.local.u8 	[%rd6], %rs232;
	st.local.u8 	[%rd6+1], %rs37;
	mov.u16 	%rs232, %rs37;
$L__BB4_50:
	ld.local.u8 	%rs233, [%rd6+2];
	setp.le.u16 	%p36, %rs232, %rs233;
	@%p36 bra 	$L__BB4_52;
	st.local.u8 	[%rd6+1], %rs233;
	st.local.u8 	[%rd6+2], %rs232;
	mov.u16 	%rs233, %rs232;
$L__BB4_52:
	ld.local.u8 	%rs234, [%rd6+3];
	setp.le.u16 	%p37, %rs233, %rs234;
	@%p37 bra 	$L__BB4_54;
	st.local.u8 	[%rd6+2], %rs234;
	st.local.u8 	[%rd6+3], %rs233;
	mov.u16 	%rs234, %rs233;
$L__BB4_54:
	ld.local.u8 	%rs235, [%rd6+4];
	setp.le.u16 	%p38, %rs234, %rs235;
	@%p38 bra 	$L__BB4_56;
	st.local.u8 	[%rd6+3], %rs235;
	st.local.u8 	[%rd6+4], %rs234;
	mov.u16 	%rs235, %rs234;
$L__BB4_56:
	ld.local.u8 	%rs236, [%rd6+5];
	setp.le.u16 	%p39, %rs235, %rs236;
	@%p39 bra 	$L__BB4_58;
	st.local.u8 	[%rd6+4], %rs236;
	st.local.u8 	[%rd6+5], %rs235;
	mov.u16 	%rs236, %rs235;
$L__BB4_58:
	ld.local.u8 	%rs237, [%rd6+6];
	setp.le.u16 	%p40, %rs236, %rs237;
	@%p40 bra 	$L__BB4_60;
	st.local.u8 	[%rd6+5], %rs237;
	st.local.u8 	[%rd6+6], %rs236;
	mov.u16 	%rs237, %rs236;
$L__BB4_60:
	ld.local.u8 	%rs238, [%rd6+7];
	setp.le.u16 	%p41, %rs237, %rs238;
	@%p41 bra 	$L__BB4_62;
	st.local.u8 	[%rd6+6], %rs238;
	st.local.u8 	[%rd6+7], %rs237;
	mov.u16 	%rs238, %rs237;
$L__BB4_62:
	add.s32 	%r61, %r61, 8;
	ld.local.u8 	%rs52, [%rd6+8];
	setp.le.u16 	%p42, %rs238, %rs52;
	@%p42 bra 	$L__BB4_64;
	st.local.u8 	[%rd6+7], %rs52;
	st.local.u8 	[%rd6+8], %rs238;
$L__BB4_64:
	and.b32  	%r50, %r23, 7;
	setp.eq.s32 	%p43, %r50, 0;
	@%p43 bra 	$L__BB4_83;
	neg.s16 	%rs211, %rs213;
	cvt.u32.u16 	%r51, %rs211;
	and.b32  	%r52, %r51, 7;
	and.b32  	%r26, %r51, 3;
	add.s32 	%r53, %r52, -1;
	setp.lt.u32 	%p44, %r53, 3;
	@%p44 bra 	$L__BB4_74;
	cvt.u64.u32 	%rd17, %r61;
	add.s64 	%rd7, %rd1, %rd17;
	ld.local.u8 	%rs53, [%rd7];
	ld.local.u8 	%rs239, [%rd7+1];
	setp.le.u16 	%p45, %rs53, %rs239;
	@%p45 bra 	$L__BB4_68;
	st.local.u8 	[%rd7], %rs239;
	st.local.u8 	[%rd7+1], %rs53;
	mov.u16 	%rs239, %rs53;
$L__BB4_68:
	ld.local.u8 	%rs240, [%rd7+2];
	setp.le.u16 	%p46, %rs239, %rs240;
	@%p46 bra 	$L__BB4_70;
	st.local.u8 	[%rd7+1], %rs240;
	st.local.u8 	[%rd7+2], %rs239;
	mov.u16 	%rs240, %rs239;
$L__BB4_70:
	ld.local.u8 	%rs241, [%rd7+3];
	setp.le.u16 	%p47, %rs240, %rs241;
	@%p47 bra 	$L__BB4_72;
	st.local.u8 	[%rd7+2], %rs241;
	st.local.u8 	[%rd7+3], %rs240;
	mov.u16 	%rs241, %rs240;
$L__BB4_72:
	add.s32 	%r61, %r61, 4;
	ld.local.u8 	%rs60, [%rd7+4];
	setp.le.u16 	%p48, %rs241, %rs60;
	@%p48 bra 	$L__BB4_74;
	st.local.u8 	[%rd7+3], %rs60;
	st.local.u8 	[%rd7+4], %rs241;
$L__BB4_74:
	setp.eq.s32 	%p49, %r26, 0;
	@%p49 bra 	$L__BB4_83;
	cvt.u64.u32 	%rd18, %r61;
	add.s64 	%rd8, %rd1, %rd18;
	ld.local.u8 	%rs61, [%rd8];
	ld.local.u8 	%rs242, [%rd8+1];
	setp.le.u16 	%p50, %rs61, %rs242;
	@%p50 bra 	$L__BB4_77;
	st.local.u8 	[%rd8], %rs242;
	st.local.u8 	[%rd8+1], %rs61;
	mov.u16 	%rs242, %rs61;
$L__BB4_77:
	setp.eq.s32 	%p51, %r26, 1;
	@%p51 bra 	$L__BB4_83;
	ld.local.u8 	%rs243, [%rd8+2];
	setp.le.u16 	%p52, %rs242, %rs243;
	@%p52 bra 	$L__BB4_80;
	st.local.u8 	[%rd8+1], %rs243;
	st.local.u8 	[%rd8+2], %rs242;
	mov.u16 	%rs243, %rs242;
$L__BB4_80:
	setp.eq.s32 	%p53, %r26, 2;
	@%p53 bra 	$L__BB4_83;
	ld.local.u8 	%rs66, [%rd8+3];
	setp.le.u16 	%p54, %rs243, %rs66;
	@%p54 bra 	$L__BB4_83;
	st.local.u8 	[%rd8+2], %rs66;
	st.local.u8 	[%rd8+3], %rs243;
$L__BB4_83:
	add.s32 	%r58, %r58, 1;
	add.s32 	%r57, %r57, -1;
	setp.ne.s32 	%p55, %r58, 120;
	add.s16 	%rs214, %rs214, 1;
	add.s16 	%rs213, %rs213, 1;
	@%p55 bra 	$L__BB4_11;
	ld.local.u8 	%rs212, [%rd1+60];
	mad.lo.s32 	%r54, %r31, %r6, %r5;
	cvt.s64.s32 	%rd19, %r54;
	cvta.to.global.u64 	%rd20, %rd10;
	add.s64 	%rd21, %rd20, %rd19;
	st.global.u8 	[%rd21], %rs212;
$L__BB4_85:
	ret;

}


// ===== COMPILED SASS (sm_100) =====

	.target	sm_100

	.elftype	@"ET_EXEC"


//--------------------- .note.nv.tkinfo           --------------------------
	.section	.note.nv.tkinfo,"",@"SHT_NOTE"
	.sectionflags	@"SHF_NOTE_NV_TKINFO"
	.tkinfo
        /*0018*/ 	.word	0x00000002
        /*0030*/ 	.string	""
        /*0030*/ 	.string	"ptxas"
        /*0030*/ 	.string	"Cuda compilation tools, release 13.0, V13.0.88"
        /*0030*/ 	.string	"Build cuda_13.0.r13.0/compiler.36424714_0"
        /*0030*/ 	.string	"-arch sm_100 -m 64 "



//--------------------- .note.nv.cuinfo           --------------------------
	.section	.note.nv.cuinfo,"",@"SHT_NOTE"
	.sectionflags	@"SHF_NOTE_NV_CUINFO"
        /*0018*/ 	.short	0x0002
        /*001a*/ 	.short	0x0064
        /*001c*/ 	.short	0x0082
	.zero		2


//--------------------- .nv.info                  --------------------------
	.section	.nv.info,"",@"SHT_CUDA_INFO"
	.align	4


	//----- nvinfo : EIATTR_REGCOUNT
	.align		4
        /*0000*/ 	.byte	0x04, 0x2f
        /*0002*/ 	.short	(.L_1 - .L_0)
	.align		4
.L_0:
        /*0004*/ 	.word	index@(_Z24medianFilterSharedKernelILi16ELi16ELi3EEvPhS0_ii)
        /*0008*/ 	.word	0x00000015


	//----- nvinfo : EIATTR_FRAME_SIZE
	.align		4
.L_1:
        /*000c*/ 	.byte	0x04, 0x11
        /*000e*/ 	.short	(.L_3 - .L_2)
	.align		4
.L_2:
        /*0010*/ 	.word	index@(_Z24medianFilterSharedKernelILi16ELi16ELi3EEvPhS0_ii)
        /*0014*/ 	.word	0x00000000


	//----- nvinfo : EIATTR_REGCOUNT
	.align		4
.L_3:
        /*0018*/ 	.byte	0x04, 0x2f
        /*001a*/ 	.short	(.L_5 - .L_4)
	.align		4
.L_4:
        /*001c*/ 	.word	index@(_Z24medianFilterSharedKernelILi16ELi16ELi5EEvPhS0_ii)
        /*0020*/ 	.word	0x0000002b


	//----- nvinfo : EIATTR_FRAME_SIZE
	.align		4
.L_5:
        /*0024*/ 	.byte	0x04, 0x11
        /*0026*/ 	.short	(.L_7 - .L_6)
	.align		4
.L_6:
        /*0028*/ 	.word	index@(_Z24medianFilterSharedKernelILi16ELi16ELi5EEvPhS0_ii)
        /*002c*/ 	.word	0x00000000


	//----- nvinfo : EIATTR_REGCOUNT
	.align		4
.L_7:
        /*0030*/ 	.byte	0x04, 0x2f
        /*0032*/ 	.short	(.L_9 - .L_8)
	.align		4
.L_8:
        /*0034*/ 	.word	index@(_Z24medianFilterSharedKernelILi16ELi16ELi7EEvPhS0_ii)
        /*0038*/ 	.word	0x00000036


	//----- nvinfo : EIATTR_FRAME_SIZE
	.align		4
.L_9:
        /*003c*/ 	.byte	0x04, 0x11
        /*003e*/ 	.short	(.L_11 - .L_10)
	.align		4
.L_10:
        /*0040*/ 	.word	index@(_Z24medianFilterSharedKernelILi16ELi16ELi7EEvPhS0_ii)
        /*0044*/ 	.word	0x00000000


	//----- nvinfo : EIATTR_REGCOUNT
	.align		4
.L_11:
        /*0048*/ 	.byte	0x04, 0x2f
        /*004a*/ 	.short	(.L_13 - .L_12)
	.align		4
.L_12:
        /*004c*/ 	.word	index@(_Z24medianFilterSharedKernelILi16ELi16ELi9EEvPhS0_ii)
        /*0050*/ 	.word	0x0000001f


	//----- nvinfo : EIATTR_FRAME_SIZE
	.align		4
.L_13:
        /*0054*/ 	.byte	0x04, 0x11
        /*0056*/ 	.short	(.L_15 - .L_14)
	.align		4
.L_14:
        /*0058*/ 	.word	index@(_Z24medianFilterSharedKernelILi16ELi16ELi9EEvPhS0_ii)
        /*005c*/ 	.word	0x00000058


	//----- nvinfo : EIATTR_REGCOUNT
	.align		4
.L_15:
        /*0060*/ 	.byte	0x04, 0x2f
        /*0062*/ 	.short	(.L_17 - .L_16)
	.align		4
.L_16:
        /*0064*/ 	.word	index@(_Z24medianFilterSharedKernelILi16ELi16ELi11EEvPhS0_ii)
        /*0068*/ 	.word	0x0000001f


	//----- nvinfo : EIATTR_FRAME_SIZE
	.align		4
.L_17:
        /*006c*/ 	.byte	0x04, 0x11
        /*006e*/ 	.short	(.L_19 - .L_18)
	.align		4
.L_18:
        /*0070*/ 	.word	index@(_Z24medianFilterSharedKernelILi16ELi16ELi11EEvPhS0_ii)
        /*0074*/ 	.word	0x00000080


	//----- nvinfo : EIATTR_MIN_STACK_SIZE
	.align		4
.L_19:
        /*0078*/ 	.byte	0x04, 0x12
        /*007a*/ 	.short	(.L_21 - .L_20)
	.align		4
.L_20:
        /*007c*/ 	.word	index@(_Z24medianFilterSharedKernelILi16ELi16ELi11EEvPhS0_ii)
        /*0080*/ 	.word	0x00000080


	//----- nvinfo : EIATTR_MIN_STACK_SIZE
	.align		4
.L_21:
        /*0084*/ 	.byte	0x04, 0x12
        /*0086*/ 	.short	(.L_23 - .L_22)
	.align		4
.L_22:
        /*0088*/ 	.word	index@(_Z24medianFilterSharedKernelILi16ELi16ELi9EEvPhS0_ii)
        /*008c*/ 	.word	0x00000058


	//----- nvinfo : EIATTR_MIN_STACK_SIZE
	.align		4
.L_23:
        /*0090*/ 	.byte	0x04, 0x12
        /*0092*/ 	.short	(.L_25 - .L_24)
	.align		4
.L_24:
        /*0094*/ 	.word	index@(_Z24medianFilterSharedKernelILi16ELi16ELi7EEvPhS0_ii)
        /*0098*/ 	.word	0x00000000


	//----- nvinfo : EIATTR_MIN_STACK_SIZE
	.align		4
.L_25:
        /*009c*/ 	.byte	0x04, 0x12
        /*009e*/ 	.short	(.L_27 - .L_26)
	.align		4
.L_26:
        /*00a0*/ 	.word	index@(_Z24medianFilterSharedKernelILi16ELi16ELi5EEvPhS0_ii)
        /*00a4*/ 	.word	0x00000000


	//----- nvinfo : EIATTR_MIN_STACK_SIZE
	.align		4
.L_27:
        /*00a8*/ 	.byte	0x04, 0x12
        /*00aa*/ 	.short	(.L_29 - .L_28)
	.align		4
.L_28:
        /*00ac*/ 	.word	index@(_Z24medianFilterSharedKernelILi16ELi16ELi3EEvPhS0_ii)
        /*00b0*/ 	.word	0x00000000
.L_29:


//--------------------- .nv.compat                --------------------------
	.section	.nv.compat,"",@"SHT_CUDA_COMPAT_INFO"
	.align	4
        /*0000*/ 	.byte	0x02, 0x09, 0x00, 0x00, 0x02, 0x02, 0x01, 0x00, 0x02, 0x05, 0x05, 0x00, 0x03, 0x07, 0x01, 0x01
        /*0010*/ 	.byte	0x02, 0x03, 0x00, 0x00, 0x02, 0x06, 0x01, 0x00, 0x04, 0x0b, 0x08, 0x00, 0x09, 0x00, 0x00, 0x00
        /*0020*/ 	.byte	0x00, 0x00, 0x00, 0x00


//--------------------- .nv.info._Z24medianFilterSharedKernelILi16ELi16ELi11EEvPhS0_ii --------------------------
	.section	.nv.info._Z24medianFilterSharedKernelILi16ELi16ELi11EEvPhS0_ii,"",@"SHT_CUDA_INFO"
	.sectionflags	@""
	.align	4


	//----- nvinfo : EIATTR_CUDA_API_VERSION
	.align		4
        /*0000*/ 	.byte	0x04, 0x37
        /*0002*/ 	.short	(.L_31 - .L_30)
.L_30:
        /*0004*/ 	.word	0x00000082


	//----- nvinfo : EIATTR_KPARAM_INFO
	.align		4
.L_31:
        /*0008*/ 	.byte	0x04, 0x17
        /*000a*/ 	.short	(.L_33 - .L_32)
.L_32:
        /*000c*/ 	.word	0x00000000
        /*0010*/ 	.short	0x0003
        /*0012*/ 	.short	0x0014
        /*0014*/ 	.byte	0x00, 0xf0, 0x11, 0x00


	//----- nvinfo : EIATTR_KPARAM_INFO
	.align		4
.L_33:
        /*0018*/ 	.byte	0x04, 0x17
        /*001a*/ 	.short	(.L_35 - .L_34)
.L_34:
        /*001c*/ 	.word	0x00000000
        /*0020*/ 	.short	0x0002
        /*0022*/ 	.short	0x0010
        /*0024*/ 	.byte	0x00, 0xf0, 0x11, 0x00


	//----- nvinfo : EIATTR_KPARAM_INFO
	.align		4
.L_35:
        /*0028*/ 	.byte	0x04, 0x17
        /*002a*/ 	.short	(.L_37 - .L_36)
.L_36:
        /*002c*/ 	.word	0x00000000
        /*0030*/ 	.short	0x0001
        /*0032*/ 	.short	0x0008
        /*0034*/ 	.byte	0x00, 0xf5, 0x21, 0x00


	//----- nvinfo : EIATTR_KPARAM_INFO
	.align		4
.L_37:
        /*0038*/ 	.byte	0x04, 0x17
        /*003a*/ 	.short	(.L_39 - .L_38)
.L_38:
        /*003c*/ 	.word	0x00000000
        /*0040*/ 	.short	0x0000
        /*0042*/ 	.short	0x0000
        /*0044*/ 	.byte	0x00, 0xf5, 0x21, 0x00


	//----- nvinfo : EIATTR_SPARSE_MMA_MASK
	.align		4
.L_39:
        /*0048*/ 	.byte	0x03, 0x50
        /*004a*/ 	.short	0x0000


	//----- nvinfo : EIATTR_MAXREG_COUNT
	.align		4
        /*004c*/ 	.byte	0x03, 0x1b
        /*004e*/ 	.short	0x00ff


	//----- nvinfo : EIATTR_NUM_BARRIERS
	.align		4
        /*0050*/ 	.byte	0x02, 0x4c
        /*0052*/ 	.byte	0x01
	.zero		1


	//----- nvinfo : EIATTR_MERCURY_ISA_VERSION
	.align		4
        /*0054*/ 	.byte	0x03, 0x5f
        /*0056*/ 	.short	0x0101


	//----- nvinfo : EIATTR_VRC_CTA_INIT_COUNT
	.align		4
        /*0058*/ 	.byte	0x02, 0x4a
	.zero		1
	.zero		1


	//----- nvinfo : EIATTR_EXIT_INSTR_OFFSETS
	.align		4
        /*005c*/ 	.byte	0x04, 0x1c
        /*005e*/ 	.short	(.L_41 - .L_40)


	//   ....[0]....
.L_40:
        /*0060*/ 	.word	0x00000390


	//   ....[1]....
        /*0064*/ 	.word	0x00002250


	//----- nvinfo : EIATTR_CRS_STACK_SIZE
	.align		4
.L_41:
        /*0068*/ 	.byte	0x04, 0x1e
        /*006a*/ 	.short	(.L_43 - .L_42)
.L_42:
        /*006c*/ 	.word	0x00000000


	//----- nvinfo : EIATTR_CBANK_PARAM_SIZE
	.align		4
.L_43:
        /*0070*/ 	.byte	0x03, 0x19
        /*0072*/ 	.short	0x0018


	//----- nvinfo : EIATTR_PARAM_CBANK
	.align		4
        /*0074*/ 	.byte	0x04, 0x0a
        /*0076*/ 	.short	(.L_45 - .L_44)
	.align		4
.L_44:
        /*0078*/ 	.word	index@(.nv.constant0._Z24medianFilterSharedKernelILi16ELi16ELi11EEvPhS0_ii)
        /*007c*/ 	.short	0x0380
        /*007e*/ 	.short	0x0018


	//----- nvinfo : EIATTR_SW_WAR
	.align		4
.L_45:
        /*0080*/ 	.byte	0x04, 0x36
        /*0082*/ 	.short	(.L_47 - .L_46)
.L_46:
        /*0084*/ 	.word	0x00000008
.L_47:


//--------------------- .nv.info._Z24medianFilterSharedKernelILi16ELi16ELi9EEvPhS0_ii --------------------------
	.section	.nv.info._Z24medianFilterSharedKernelILi16ELi16ELi9EEvPhS0_ii,"",@"SHT_CUDA_INFO"
	.sectionflags	@""
	.align	4


	//----- nvinfo : EIATTR_CUDA_API_VERSION
	.align		4
        /*0000*/ 	.byte	0x04, 0x37
        /*0002*/ 	.short	(.L_49 - .L_48)
.L_48:
        /*0004*/ 	.word	0x00000082


	//----- nvinfo : EIATTR_KPARAM_INFO
	.align		4
.L_49:
        /*0008*/ 	.byte	0x04, 0x17
        /*000a*/ 	.short	(.L_51 - .L_50)
.L_50:
        /*000c*/ 	.word	0x00000000
        /*0010*/ 	.short	0x0003
        /*0012*/ 	.short	0x0014
        /*0014*/ 	.byte	0x00, 0xf0, 0x11, 0x00


	//----- nvinfo : EIATTR_KPARAM_INFO
	.align		4
.L_51:
        /*0018*/ 	.byte	0x04, 0x17
        /*001a*/ 	.short	(.L_53 - .L_52)
.L_52:
        /*001c*/ 	.word	0x00000000
        /*0020*/ 	.short	0x0002
        /*0022*/ 	.short	0x0010
        /*0024*/ 	.byte	0x00, 0xf0, 0x11, 0x00


	//----- nvinfo : EIATTR_KPARAM_INFO
	.align		4
.L_53:
        /*0028*/ 	.byte	0x04, 0x17
        /*002a*/ 	.short	(.L_55 - .L_54)
.L_54:
        /*002c*/ 	.word	0x00000000
        /*0030*/ 	.short	0x0001
        /*0032*/ 	.short	0x0008
        /*0034*/ 	.byte	0x00, 0xf5, 0x21, 0x00


	//----- nvinfo : EIATTR_KPARAM_INFO
	.align		4
.L_55:
        /*0038*/ 	.byte	0x04, 0x17
        /*003a*/ 	.short	(.L_57 - .L_56)
.L_56:
        /*003c*/ 	.word	0x00000000
        /*0040*/ 	.short	0x0000
        /*0042*/ 	.short	0x0000
        /*0044*/ 	.byte	0x00, 0xf5, 0x21, 0x00


	//----- nvinfo : EIATTR_SPARSE_MMA_MASK
	.align		4
.L_57:
        /*0048*/ 	.byte	0x03, 0x50
        /*004a*/ 	.short	0x0000


	//----- nvinfo : EIATTR_MAXREG_COUNT
	.align		4
        /*004c*/ 	.byte	0x03, 0x1b
        /*004e*/ 	.short	0x00ff


	//----- nvinfo : EIATTR_NUM_BARRIERS
	.align		4
        /*0050*/ 	.byte	0x02, 0x4c
        /*0052*/ 	.byte	0x01
	.zero		1


	//----- nvinfo : EIATTR_MERCURY_ISA_VERSION
	.align		4
        /*0054*/ 	.byte	0x03, 0x5f
        /*0056*/ 	.short	0x0101


	//----- nvinfo : EIATTR_VRC_CTA_INIT_COUNT
	.align		4
        /*0058*/ 	.byte	0x02, 0x4a
	.zero		1
	.zero		1


	//----- nvinfo : EIATTR_EXIT_INSTR_OFFSETS
	.align		4
        /*005c*/ 	.byte	0x04, 0x1c
        /*005e*/ 	.short	(.L_59 - .L_58)


	//   ....[0]....
.L_58:
        /*0060*/ 	.word	0x00000390


	//   ....[1]....
        /*0064*/ 	.word	0x00001d40


	//----- nvinfo : EIATTR_CRS_STACK_SIZE
	.align		4
.L_59:
        /*0068*/ 	.byte	0x04, 0x1e
        /*006a*/ 	.short	(.L_61 - .L_60)
.L_60:
        /*006c*/ 	.word	0x00000000


	//----- nvinfo : EIATTR_CBANK_PARAM_SIZE
	.align		4
.L_61:
        /*0070*/ 	.byte	0x03, 0x19
        /*0072*/ 	.short	0x0018


	//----- nvinfo : EIATTR_PARAM_CBANK
	.align		4
        /*0074*/ 	.byte	0x04, 0x0a
        /*0076*/ 	.short	(.L_63 - .L_62)
	.align		4
.L_62:
        /*0078*/ 	.word	index@(.nv.constant0._Z24medianFilterSharedKernelILi16ELi16ELi9EEvPhS0_ii)
        /*007c*/ 	.short	0x0380
        /*007e*/ 	.short	0x0018


	//----- nvinfo : EIATTR_SW_WAR
	.align		4
.L_63:
        /*0080*/ 	.byte	0x04, 0x36
        /*0082*/ 	.short	(.L_65 - .L_64)
.L_64:
        /*0084*/ 	.word	0x00000008
.L_65:


//--------------------- .nv.info._Z24medianFilterSharedKernelILi16ELi16ELi7EEvPhS0_ii --------------------------
	.section	.nv.info._Z24medianFilterSharedKernelILi16ELi16ELi7EEvPhS0_ii,"",@"SHT_CUDA_INFO"
	.sectionflags	@""
	.align	4


	//----- nvinfo : EIATTR_CUDA_API_VERSION
	.align		4
        /*0000*/ 	.byte	0x04, 0x37
        /*0002*/ 	.short	(.L_67 - .L_66)
.L_66:
        /*0004*/ 	.word	0x00000082


	//----- nvinfo : EIATTR_KPARAM_INFO
	.align		4
.L_67:
        /*0008*/ 	.byte	0x04, 0x17
        /*000a*/ 	.short	(.L_69 - .L_68)
.L_68:
        /*000c*/ 	.word	0x00000000
        /*0010*/ 	.short	0x0003
        /*0012*/ 	.short	0x0014
        /*0014*/ 	.byte	0x00, 0xf0, 0x11, 0x00


	//----- nvinfo : EIATTR_KPARAM_INFO
	.align		4
.L_69:
        /*0018*/ 	.byte	0x04, 0x17
        /*001a*/ 	.short	(.L_71 - .L_70)
.L_70:
        /*001c*/ 	.word	0x00000000
        /*0020*/ 	.short	0x0002
        /*0022*/ 	.short	0x0010
        /*0024*/ 	.byte	0x00, 0xf0, 0x11, 0x00


	//----- nvinfo : EIATTR_KPARAM_INFO
	.align		4
.L_71:
        /*0028*/ 	.byte	0x04, 0x17
        /*002a*/ 	.short	(.L_73 - .L_72)
.L_72:
        /*002c*/ 	.word	0x00000000
        /*0030*/ 	.short	0x0001
        /*0032*/ 	.short	0x0008
        /*0034*/ 	.byte	0x00, 0xf5, 0x21, 0x00


	//----- nvinfo : EIATTR_KPARAM_INFO
	.align		4
.L_73:
        /*0038*/ 	.byte	0x04, 0x17
        /*003a*/ 	.short	(.L_75 - .L_74)
.L_74:
        /*003c*/ 	.word	0x00000000
        /*0040*/ 	.short	0x0000
        /*0042*/ 	.short	0x0000
        /*0044*/ 	.byte	0x00, 0xf5, 0x21, 0x00


	//----- nvinfo : EIATTR_SPARSE_MMA_MASK
	.align		4
.L_75:
        /*0048*/ 	.byte	0x03, 0x50
        /*004a*/ 	.short	0x0000


	//----- nvinfo : EIATTR_MAXREG_COUNT
	.align		4
        /*004c*/ 	.byte	0x03, 0x1b
        /*004e*/ 	.short	0x00ff


	//----- nvinfo : EIATTR_NUM_BARRIERS
	.align		4
        /*0050*/ 	.byte	0x02, 0x4c
        /*0052*/ 	.byte	0x01
	.zero		1


	//----- nvinfo : EIATTR_MERCURY_ISA_VERSION
	.align		4
        /*0054*/ 	.byte	0x03, 0x5f
        /*0056*/ 	.short	0x0101


	//----- nvinfo : EIATTR_VRC_CTA_INIT_COUNT
	.align		4
        /*0058*/ 	.byte	0x02, 0x4a
	.zero		1
	.zero		1


	//----- nvinfo : EIATTR_EXIT_INSTR_OFFSETS
	.align		4
        /*005c*/ 	.byte	0x04, 0x1c
        /*005e*/ 	.short	(.L_77 - .L_76)


	//   ....[0]....
.L_76:
        /*0060*/ 	.word	0x00000360


	//   ....[1]....
        /*0064*/ 	.word	0x00007460


	//----- nvinfo : EIATTR_CRS_STACK_SIZE
	.align		4
.L_77:
        /*0068*/ 	.byte	0x04, 0x1e
        /*006a*/ 	.short	(.L_79 - .L_78)
.L_78:
        /*006c*/ 	.word	0x00000000


	//----- nvinfo : EIATTR_CBANK_PARAM_SIZE
	.align		4
.L_79:
        /*0070*/ 	.byte	0x03, 0x19
        /*0072*/ 	.short	0x0018


	//----- nvinfo : EIATTR_PARAM_CBANK
	.align		4
        /*0074*/ 	.byte	0x04, 0x0a
        /*0076*/ 	.short	(.L_81 - .L_80)
	.align		4
.L_80:
        /*0078*/ 	.word	index@(.nv.constant0._Z24medianFilterSharedKernelILi16ELi16ELi7EEvPhS0_ii)
        /*007c*/ 	.short	0x0380
        /*007e*/ 	.short	0x0018


	//----- nvinfo : EIATTR_SW_WAR
	.align		4
.L_81:
        /*0080*/ 	.byte	0x04, 0x36
        /*0082*/ 	.short	(.L_83 - .L_82)
.L_82:
        /*0084*/ 	.word	0x00000008
.L_83:


//--------------------- .nv.info._Z24medianFilterSharedKernelILi16ELi16ELi5EEvPhS0_ii --------------------------
	.section	.nv.info._Z24medianFilterSharedKernelILi16ELi16ELi5EEvPhS0_ii,"",@"SHT_CUDA_INFO"
	.sectionflags	@""
	.align	4


	//----- nvinfo : EIATTR_CUDA_API_VERSION
	.align		4
        /*0000*/ 	.byte	0x04, 0x37
        /*0002*/ 	.short	(.L_85 - .L_84)
.L_84:
        /*0004*/ 	.word	0x00000082


	//----- nvinfo : EIATTR_KPARAM_INFO
	.align		4
.L_85:
        /*0008*/ 	.byte	0x04, 0x17
        /*000a*/ 	.short	(.L_87 - .L_86)
.L_86:
        /*000c*/ 	.word	0x00000000
        /*0010*/ 	.short	0x0003
        /*0012*/ 	.short	0x0014
        /*0014*/ 	.byte	0x00, 0xf0, 0x11, 0x00


	//----- nvinfo : EIATTR_KPARAM_INFO
	.align		4
.L_87:
        /*0018*/ 	.byte	0x04, 0x17
        /*001a*/ 	.short	(.L_89 - .L_88)
.L_88:
        /*001c*/ 	.word	0x00000000
        /*0020*/ 	.short	0x0002
        /*0022*/ 	.short	0x0010
        /*0024*/ 	.byte	0x00, 0xf0, 0x11, 0x00


	//----- nvinfo : EIATTR_KPARAM_INFO
	.align		4
.L_89:
        /*0028*/ 	.byte	0x04, 0x17
        /*002a*/ 	.short	(.L_91 - .L_90)
.L_90:
        /*002c*/ 	.word	0x00000000
        /*0030*/ 	.short	0x0001
        /*0032*/ 	.short	0x0008
        /*0034*/ 	.byte	0x00, 0xf5, 0x21, 0x00


	//----- nvinfo : EIATTR_KPARAM_INFO
	.align		4
.L_91:
        /*0038*/ 	.byte	0x04, 0x17
        /*003a*/ 	.short	(.L_93 - .L_92)
.L_92:
        /*003c*/ 	.word	0x00000000
        /*0040*/ 	.short	0x0000
        /*0042*/ 	.short	0x0000
        /*0044*/ 	.byte	0x00, 0xf5, 0x21, 0x00


	//----- nvinfo : EIATTR_SPARSE_MMA_MASK
	.align		4
.L_93:
        /*0048*/ 	.byte	0x03, 0x50
        /*004a*/ 	.short	0x0000


	//----- nvinfo : EIATTR_MAXREG_COUNT
	.align		4
        /*004c*/ 	.byte	0x03, 0x1b
        /*004e*/ 	.short	0x00ff


	//----- nvinfo : EIATTR_NUM_BARRIERS
	.align		4
        /*0050*/ 	.byte	0x02, 0x4c
        /*0052*/ 	.byte	0x01
	.zero		1


	//----- nvinfo : EIATTR_MERCURY_ISA_VERSION
	.align		4
        /*0054*/ 	.byte	0x03, 0x5f
        /*0056*/ 	.short	0x0101


	//----- nvinfo : EIATTR_VRC_CTA_INIT_COUNT
	.align		4
        /*0058*/ 	.byte	0x02, 0x4a
	.zero		1
	.zero		1


	//----- nvinfo : EIATTR_EXIT_INSTR_OFFSETS
	.align		4
        /*005c*/ 	.byte	0x04, 0x1c
        /*005e*/ 	.short	(.L_95 - .L_94)


	//   ....[0]....
.L_94:
        /*0060*/ 	.word	0x00000370


	//   ....[1]....
        /*0064*/ 	.word	0x00001030


	//----- nvinfo : EIATTR_CRS_STACK_SIZE
	.align		4
.L_95:
        /*0068*/ 	.byte	0x04, 0x1e
        /*006a*/ 	.short	(.L_97 - .L_96)
.L_96:
        /*006c*/ 	.word	0x00000000


	//----- nvinfo : EIATTR_CBANK_PARAM_SIZE
	.align		4
.L_97:
        /*0070*/ 	.byte	0x03, 0x19
        /*0072*/ 	.short	0x0018


	//----- nvinfo : EIATTR_PARAM_CBANK
	.align		4
        /*0074*/ 	.byte	0x04, 0x0a
        /*0076*/ 	.short	(.L_99 - .L_98)
	.align		4
.L_98:
        /*0078*/ 	.word	index@(.nv.constant0._Z24medianFilterSharedKernelILi16ELi16ELi5EEvPhS0_ii)
        /*007c*/ 	.short	0x0380
        /*007e*/ 	.short	0x0018


	//----- nvinfo : EIATTR_SW_WAR
	.align		4
.L_99:
        /*0080*/ 	.byte	0x04, 0x36
        /*0082*/ 	.short	(.L_101 - .L_100)
.L_100:
        /*0084*/ 	.word	0x00000008
.L_101:


//--------------------- .nv.info._Z24medianFilterSharedKernelILi16ELi16ELi3EEvPhS0_ii --------------------------
	.section	.nv.info._Z24medianFilterSharedKernelILi16ELi16ELi3EEvPhS0_ii,"",@"SHT_CUDA_INFO"
	.sectionflags	@""
	.align	4


	//----- nvinfo : EIATTR_CUDA_API_VERSION
	.align		4
        /*0000*/ 	.byte	0x04, 0x37
        /*0002*/ 	.short	(.L_103 - .L_102)
.L_102:
        /*0004*/ 	.word	0x00000082


	//----- nvinfo : EIATTR_KPARAM_INFO
	.align		4
.L_103:
        /*0008*/ 	.byte	0x04, 0x17
        /*000a*/ 	.short	(.L_105 - .L_104)
.L_104:
        /*000c*/ 	.word	0x00000000
        /*0010*/ 	.short	0x0003
        /*0012*/ 	.short	0x0014
        /*0014*/ 	.byte	0x00, 0xf0, 0x11, 0x00


	//----- nvinfo : EIATTR_KPARAM_INFO
	.align		4
.L_105:
        /*0018*/ 	.byte	0x04, 0x17
        /*001a*/ 	.short	(.L_107 - .L_106)
.L_106:
        /*001c*/ 	.word	0x00000000
        /*0020*/ 	.short	0x0002
        /*0022*/ 	.short	0x0010
        /*0024*/ 	.byte	0x00, 0xf0, 0x11, 0x00


	//----- nvinfo : EIATTR_KPARAM_INFO
	.align		4
.L_107:
        /*0028*/ 	.byte	0x04, 0x17
        /*002a*/ 	.short	(.L_109 - .L_108)
.L_108:
        /*002c*/ 	.word	0x00000000
        /*0030*/ 	.short	0x0001
        /*0032*/ 	.short	0x0008
        /*0034*/ 	.byte	0x00, 0xf5, 0x21, 0x00


	//----- nvinfo : EIATTR_KPARAM_INFO
	.align		4
.L_109:
        /*0038*/ 	.byte	0x04, 0x17
        /*003a*/ 	.short	(.L_111 - .L_110)
.L_110:
        /*003c*/ 	.word	0x00000000
        /*0040*/ 	.short	0x0000
        /*0042*/ 	.short	0x0000
        /*0044*/ 	.byte	0x00, 0xf5, 0x21, 0x00


	//----- nvinfo : EIATTR_SPARSE_MMA_MASK
	.align		4
.L_111:
        /*0048*/ 	.byte	0x03, 0x50
        /*004a*/ 	.short	0x0000


	//----- nvinfo : EIATTR_MAXREG_COUNT
	.align		4
        /*004c*/ 	.byte	0x03, 0x1b
        /*004e*/ 	.short	0x00ff


	//----- nvinfo : EIATTR_NUM_BARRIERS
	.align		4
        /*0050*/ 	.byte	0x02, 0x4c
        /*0052*/ 	.byte	0x01
	.zero		1


	//----- nvinfo : EIATTR_MERCURY_ISA_VERSION
	.align		4
        /*0054*/ 	.byte	0x03, 0x5f
        /*0056*/ 	.short	0x0101


	//----- nvinfo : EIATTR_VRC_CTA_INIT_COUNT
	.align		4
        /*0058*/ 	.byte	0x02, 0x4a
	.zero		1
	.zero		1


	//----- nvinfo : EIATTR_EXIT_INSTR_OFFSETS
	.align		4
        /*005c*/ 	.byte	0x04, 0x1c
        /*005e*/ 	.short	(.L_113 - .L_112)


	//   ....[0]....
.L_112:
        /*0060*/ 	.word	0x00000360


	//   ....[1]....
        /*0064*/ 	.word	0x000006e0


	//----- nvinfo : EIATTR_CRS_STACK_SIZE
	.align		4
.L_113:
        /*0068*/ 	.byte	0x04, 0x1e
        /*006a*/ 	.short	(.L_115 - .L_114)
.L_114:
        /*006c*/ 	.word	0x00000000


	//----- nvinfo : EIATTR_CBANK_PARAM_SIZE
	.align		4
.L_115:
        /*0070*/ 	.byte	0x03, 0x19
        /*0072*/ 	.short	0x0018


	//----- nvinfo : EIATTR_PARAM_CBANK
	.align		4
        /*0074*/ 	.byte	0x04, 0x0a
        /*0076*/ 	.short	(.L_117 - .L_116)
	.align		4
.L_116:
        /*0078*/ 	.word	index@(.nv.constant0._Z24medianFilterSharedKernelILi16ELi16ELi3EEvPhS0_ii)
        /*007c*/ 	.short	0x0380
        /*007e*/ 	.short	0x0018


	//----- nvinfo : EIATTR_SW_WAR
	.align		4
.L_117:
        /*0080*/ 	.byte	0x04, 0x36
        /*0082*/ 	.short	(.L_119 - .L_118)
.L_118:
        /*0084*/ 	.word	0x00000008
.L_119:


//--------------------- .nv.callgraph             --------------------------
	.section	.nv.callgraph,"",@"SHT_CUDA_CALLGRAPH"
	.align	4
	.sectionentsize	8
	.align		4
        /*0000*/ 	.word	0x00000000
	.align		4
        /*0004*/ 	.word	0xffffffff
	.align		4
        /*0008*/ 	.word	0x00000000
	.align		4
        /*000c*/ 	.word	0xfffffffe
	.align		4
        /*0010*/ 	.word	0x00000000
	.align		4
        /*0014*/ 	.word	0xfffffffd
	.align		4
        /*0018*/ 	.word	0x00000000
	.align		4
        /*001c*/ 	.word	0xfffffffc


//--------------------- .text._Z24medianFilterSharedKernelILi16ELi16ELi11EEvPhS0_ii --------------------------
	.section	.text._Z24medianFilterSharedKernelILi16ELi16ELi11EEvPhS0_ii,"ax",@progbits
	.align	128
        .global         _Z24medianFilterSharedKernelILi16ELi16ELi11EEvPhS0_ii
        .type           _Z24medianFilterSharedKernelILi16ELi16ELi11EEvPhS0_ii,@function
        .size           _Z24medianFilterSharedKernelILi16ELi16ELi11EEvPhS0_ii,(.L_x_53 - _Z24medianFilterSharedKernelILi16ELi16ELi11EEvPhS0_ii)
        .other          _Z24medianFilterSharedKernelILi16ELi16ELi11EEvPhS0_ii,@"STO_CUDA_ENTRY STV_DEFAULT"
_Z24medianFilterSharedKernelILi16ELi16ELi11EEvPhS0_ii:
.text._Z24medianFilterSharedKernelILi16ELi16ELi11EEvPhS0_ii:
[----:B------:R-:W0:Y:S01]  /*0000*/  LDC R1, c[0x0][0x37c] ;  /* 0x0000df00ff017b82 */ /* 0x000e220000000800 */
[----:B------:R-:W1:Y:S01]  /*0010*/  S2R R21, SR_TID.Y ;  /* 0x0000000000157919 */ /* 0x000e620000002200 */
[----:B------:R-:W2:Y:S01]  /*0020*/  LDCU.64 UR8, c[0x0][0x358] ;  /* 0x00006b00ff0877ac */ /* 0x000ea20008000a00 */
[----:B------:R-:W-:Y:S01]  /*0030*/  BSSY.RECONVERGENT B0, `(.L_x_0) ;  /* 0x0000031000007945 */ /* 0x000fe20003800200 */
[----:B0-----:R-:W-:Y:S01]  /*0040*/  VIADD R1, R1, 0xffffff80 ;  /* 0xffffff8001017836 */ /* 0x001fe20000000000 */
[----:B------:R-:W0:Y:S01]  /*0050*/  S2R R6, SR_TID.X ;  /* 0x0000000000067919 */ /* 0x000e220000002100 */
[----:B------:R-:W3:Y:S01]  /*0060*/  LDCU.64 UR10, c[0x0][0x390] ;  /* 0x00007200ff0a77ac */ /* 0x000ee20008000a00 */
[----:B------:R-:W0:Y:S01]  /*0070*/  S2R R7, SR_CTAID.X ;  /* 0x0000000000077919 */ /* 0x000e220000002500 */
[----:B------:R-:W4:Y:S01]  /*0080*/  LDCU.64 UR6, c[0x0][0x380] ;  /* 0x00007000ff0677ac */ /* 0x000f220008000a00 */
[----:B------:R-:W5:Y:S01]  /*0090*/  S2R R8, SR_CTAID.Y ;  /* 0x0000000000087919 */ /* 0x000f620000002600 */
[----:B-1----:R-:W-:Y:S01]  /*00a0*/  ISETP.GT.U32.AND P0, PT, R21, 0x19, PT ;  /* 0x000000191500780c */ /* 0x002fe20003f04070 */
[----:B0-----:R-:W-:-:S02]  /*00b0*/  IMAD R9, R7, 0x10, R6 ;  /* 0x0000001007097824 */ /* 0x001fc400078e0206 */
[----:B-----5:R-:W-:-:S10]  /*00c0*/  IMAD R11, R8, 0x10, R21 ;  /* 0x00000010080b7824 */ /* 0x020fd400078e0215 */
[----:B--234-:R-:W-:Y:S05]  /*00d0*/  @P0 BRA `(.L_x_1) ;  /* 0x0000000000980947 */ /* 0x01cfea0003800000 */
[----:B------:R-:W-:-:S07]  /*00e0*/  IMAD.MOV.U32 R0, RZ, RZ, R21 ;  /* 0x000000ffff007224 */ /* 0x000fce00078e0015 */
.L_x_8:
[----:B------:R-:W-:Y:S01]  /*00f0*/  ISETP.GT.U32.AND P0, PT, R6, 0x19, PT ;  /* 0x000000190600780c */ /* 0x000fe20003f04070 */
[----:B------:R-:W-:-:S12]  /*0100*/  BSSY.RECONVERGENT B1, `(.L_x_2) ;  /* 0x0000020000017945 */ /* 0x000fd80003800200 */
[----:B01----:R-:W-:Y:S05]  /*0110*/  @P0 BRA `(.L_x_3) ;  /* 0x0000000000780947 */ /* 0x003fea0003800000 */
[----:B------:R-:W0:Y:S01]  /*0120*/  S2R R3, SR_CgaCtaId ;  /* 0x0000000000037919 */ /* 0x000e220000008800 */
[----:B------:R-:W1:Y:S01]  /*0130*/  LDCU UR4, c[0x0][0x390] ;  /* 0x00007200ff0477ac */ /* 0x000e620008000800 */
[----:B------:R-:W-:Y:S01]  /*0140*/  IMAD R12, R8, 0x10, R0 ;  /* 0x00000010080c7824 */ /* 0x000fe200078e0200 */
[----:B------:R-:W-:Y:S01]  /*0150*/  MOV R2, 0x400 ;  /* 0x0000040000027802 */ /* 0x000fe20000000f00 */
[----:B------:R-:W-:Y:S02]  /*0160*/  IMAD.MOV.U32 R4, RZ, RZ, R6 ;  /* 0x000000ffff047224 */ /* 0x000fe400078e0006 */
[----:B------:R-:W-:-:S04]  /*0170*/  VIADD R14, R12, 0xfffffffb ;  /* 0xfffffffb0c0e7836 */ /* 0x000fc80000000000 */
[----:B-1----:R-:W-:-:S05]  /*0180*/  IMAD R10, R14, UR4, RZ ;  /* 0x000000040e0a7c24 */ /* 0x002fca000f8e02ff */
[----:B------:R-:W-:Y:S02]  /*0190*/  SHF.R.S32.HI R15, RZ, 0x1f, R10 ;  /* 0x0000001fff0f7819 */ /* 0x000fe4000001140a */
[----:B0-----:R-:W-:-:S05]  /*01a0*/  LEA R3, R3, R2, 0x18 ;  /* 0x0000000203037211 */ /* 0x001fca00078ec0ff */
[----:B------:R-:W-:-:S07]  /*01b0*/  IMAD R13, R0, 0x1a, R3 ;  /* 0x0000001a000d7824 */ /* 0x000fce00078e0203 */
.L_x_7:
[----:B------:R-:W-:Y:S01]  /*01c0*/  IMAD R3, R7, 0x10, R4 ;  /* 0x0000001007037824 */ /* 0x000fe200078e0204 */
[----:B------:R-:W-:Y:S03]  /*01d0*/  BSSY.RECONVERGENT B2, `(.L_x_4) ;  /* 0x000000f000027945 */ /* 0x000fe60003800200 */
[----:B01----:R-:W-:-:S05]  /*01e0*/  VIADD R2, R3, 0xfffffffb ;  /* 0xfffffffb03027836 */ /* 0x003fca0000000000 */
[----:B------:R-:W-:-:S04]  /*01f0*/  ISETP.GE.AND P0, PT, R2, UR10, PT ;  /* 0x0000000a02007c0c */ /* 0x000fc8000bf06270 */
[----:B------:R-:W-:-:S04]  /*0200*/  ISETP.LT.OR P0, PT, R3, 0x5, P0 ;  /* 0x000000050300780c */ /* 0x000fc80000701670 */
[----:B------:R-:W-:-:S04]  /*0210*/  ISETP.LT.U32.OR P0, PT, R12, 0x5, P0 ;  /* 0x000000050c00780c */ /* 0x000fc80000701470 */
[----:B------:R-:W-:-:S13]  /*0220*/  ISETP.GE.OR P0, PT, R14, UR11, P0 ;  /* 0x0000000b0e007c0c */ /* 0x000fda0008706670 */
[----:B------:R-:W-:Y:S05]  /*0230*/  @P0 BRA `(.L_x_5) ;  /* 0x0000000000180947 */ /* 0x000fea0003800000 */
[----:B------:R-:W-:-:S04]  /*0240*/  IADD3 R2, P0, P1, R3, UR6, R10 ;  /* 0x0000000603027c10 */ /* 0x000fc8000f91e00a */
[----:B------:R-:W-:-:S05]  /*0250*/  IADD3.X R3, PT, PT, RZ, UR7, R15, P0, P1 ;  /* 0x00000007ff037c10 */ /* 0x000fca00087e240f */
[----:B------:R-:W2:Y:S01]  /*0260*/  LDG.E.U8 R2, desc[UR8][R2.64+-0x5] ;  /* 0xfffffb0802027981 */ /* 0x000ea2000c1e1100 */
[----:B------:R-:W-:-:S05]  /*0270*/  IMAD.IADD R5, R13, 0x1, R4 ;  /* 0x000000010d057824 */ /* 0x000fca00078e0204 */
[----:B--2---:R1:W-:Y:S01]  /*0280*/  STS.U8 [R5], R2 ;  /* 0x0000000205007388 */ /* 0x0043e20000000000 */
[----:B------:R-:W-:Y:S05]  /*0290*/  BRA `(.L_x_6) ;  /* 0x0000000000087947 */ /* 0x000fea0003800000 */
.L_x_5:
[----:B------:R-:W-:-:S05]  /*02a0*/  IMAD.IADD R2, R13, 0x1, R4 ;  /* 0x000000010d027824 */ /* 0x000fca00078e0204 */
[----:B------:R0:W-:Y:S02]  /*02b0*/  STS.U8 [R2], RZ ;  /* 0x000000ff02007388 */ /* 0x0001e40000000000 */
.L_x_6:
[----:B------:R-:W-:Y:S05]  /*02c0*/  BSYNC.RECONVERGENT B2 ;  /* 0x0000000000027941 */ /* 0x000fea0003800200 */
.L_x_4:
[C---:B------:R-:W-:Y:S01]  /*02d0*/  ISETP.GE.U32.AND P0, PT, R4.reuse, 0xa, PT ;  /* 0x0000000a0400780c */ /* 0x040fe20003f06070 */
[----:B------:R-:W-:-:S12]  /*02e0*/  VIADD R4, R4, 0x10 ;  /* 0x0000001004047836 */ /* 0x000fd80000000000 */
[----:B------:R-:W-:Y:S05]  /*02f0*/  @!P0 BRA `(.L_x_7) ;  /* 0xfffffffc00b08947 */ /* 0x000fea000383ffff */
.L_x_3:
[----:B------:R-:W-:Y:S05]  /*0300*/  BSYNC.RECONVERGENT B1 ;  /* 0x0000000000017941 */ /* 0x000fea0003800200 */
.L_x_2:
[C---:B------:R-:W-:Y:S01]  /*0310*/  ISETP.GE.U32.AND P0, PT, R0.reuse, 0xa, PT ;  /* 0x0000000a0000780c */ /* 0x040fe20003f06070 */
[----:B------:R-:W-:-:S12]  /*0320*/  VIADD R0, R0, 0x10 ;  /* 0x0000001000007836 */ /* 0x000fd80000000000 */
[----:B------:R-:W-:Y:S05]  /*0330*/  @!P0 BRA `(.L_x_8) ;  /* 0xfffffffc006c8947 */ /* 0x000fea000383ffff */
.L_x_1:
[----:B------:R-:W-:Y:S05]  /*0340*/  BSYNC.RECONVERGENT B0 ;  /* 0x0000000000007941 */ /* 0x000fea0003800200 */
.L_x_0:
[----:B------:R-:W2:Y:S01]  /*0350*/  LDCU.64 UR4, c[0x0][0x390] ;  /* 0x00007200ff0477ac */ /* 0x000ea20008000a00 */
[----:B------:R-:W-:Y:S01]  /*0360*/  BAR.SYNC.DEFER_BLOCKING 0x0 ;  /* 0x0000000000007b1d */ /* 0x000fe20000010000 */
[----:B--2---:R-:W-:-:S04]  /*0370*/  ISETP.GE.AND P0, PT, R11, UR5, PT ;  /* 0x000000050b007c0c */ /* 0x004fc8000bf06270 */
[----:B------:R-:W-:-:S13]  /*0380*/  ISETP.GE.OR P0, PT, R9, UR4, P0 ;  /* 0x0000000409007c0c */ /* 0x000fda0008706670 */
[----:B------:R-:W-:Y:S05]  /*0390*/  @P0 EXIT ;  /* 0x000000000000094d */ /* 0x000fea0003800000 */
[----:B------:R-:W2:Y:S01]  /*03a0*/  S2R R3, SR_CgaCtaId ;  /* 0x0000000000037919 */ /* 0x000ea20000008800 */
[----:B------:R-:W-:Y:S01]  /*03b0*/  MOV R0, 0x400 ;  /* 0x0000040000007802 */ /* 0x000fe20000000f00 */
[----:B------:R-:W-:Y:S01]  /*03c0*/  UMOV UR4, URZ ;  /* 0x000000ff00047c82 */ /* 0x000fe20008000000 */
[----:B------:R-:W-:Y:S02]  /*03d0*/  UMOV UR5, 0x78 ;  /* 0x0000007800057882 */ /* 0x000fe40000000000 */
[----:B--2---:R-:W-:-:S05]  /*03e0*/  LEA R0, R3, R0, 0x18 ;  /* 0x0000000003007211 */ /* 0x004fca00078ec0ff */
[----:B------:R-:W-:-:S04]  /*03f0*/  IMAD R21, R21, 0x1a, R0 ;  /* 0x0000001a15157824 */ /* 0x000fc800078e0200 */
[----:B------:R-:W-:-:S05]  /*0400*/  IMAD.IADD R21, R21, 0x1, R6 ;  /* 0x0000000115157824 */ /* 0x000fca00078e0206 */
[----:B------:R-:W2:Y:S04]  /*0410*/  LDS.U8 R20, [R21+0x10e] ;  /* 0x00010e0015147984 */ /* 0x000ea80000000000 */
[----:B------:R-:W3:Y:S04]  /*0420*/  LDS.U8 R4, [R21+0x2] ;  /* 0x0000020015047984 */ /* 0x000ee80000000000 */
[----:B------:R-:W4:Y:S04]  /*0430*/  LDS.U8 R6, [R21+0x3] ;  /* 0x0000030015067984 */ /* 0x000f280000000000 */
[----:B------:R-:W5:Y:S04]  /*0440*/  LDS.U8 R0, [R21] ;  /* 0x0000000015007984 */ /* 0x000f680000000000 */
[----:B01----:R-:W0:Y:S04]  /*0450*/  LDS.U8 R2, [R21+0x1] ;  /* 0x0000010015027984 */ /* 0x003e280000000000 */
[----:B------:R-:W1:Y:S04]  /*0460*/  LDS.U8 R8, [R21+0x4] ;  /* 0x0000040015087984 */ /* 0x000e680000000000 */
[----:B------:R-:W1:Y:S04]  /*0470*/  LDS.U8 R10, [R21+0x5] ;  /* 0x00000500150a7984 */ /* 0x000e680000000000 */
[----:B------:R-:W1:Y:S04]  /*0480*/  LDS.U8 R12, [R21+0x6] ;  /* 0x00000600150c7984 */ /* 0x000e680000000000 */
[----:B------:R-:W1:Y:S04]  /*0490*/  LDS.U8 R14, [R21+0x7] ;  /* 0x00000700150e7984 */ /* 0x000e680000000000 */
[----:B------:R-:W1:Y:S04]  /*04a0*/  LDS.U8 R16, [R21+0x8] ;  /* 0x0000080015107984 */ /* 0x000e680000000000 */
[----:B--2---:R-:W-:Y:S04]  /*04b0*/  STL.U8 [R1+0x78], R20 ;  /* 0x0000781401007387 */ /* 0x004fe80000100000 */
[----:B---3--:R-:W-:Y:S04]  /*04c0*/  STL.U8 [R1+0x2], R4 ;  /* 0x0000020401007387 */ /* 0x008fe80000100000 */
[----:B----4-:R-:W-:Y:S04]  /*04d0*/  STL.U8 [R1+0x3], R6 ;  /* 0x0000030601007387 */ /* 0x010fe80000100000 */
[----:B------:R-:W2:Y:S04]  /*04e0*/  LDS.U8 R18, [R21+0x9] ;  /* 0x0000090015127984 */ /* 0x000ea80000000000 */
[----:B------:R-:W3:Y:S04]  /*04f0*/  LDS.U8 R20, [R21+0xa] ;  /* 0x00000a0015147984 */ /* 0x000ee80000000000 */
[----:B------:R-:W4:Y:S04]  /*0500*/  LDS.U8 R4, [R21+0x1c] ;  /* 0x00001c0015047984 */ /* 0x000f280000000000 */
        /* <DEDUP_REMOVED lines=12> */
[----:B-----5:R-:W-:Y:S04]  /*05d0*/  STL.U8 [R1], R0 ;  /* 0x0000000001007387 */ /* 0x020fe80000100000 */
[----:B0-----:R-:W-:Y:S04]  /*05e0*/  STL.U8 [R1+0x1], R2 ;  /* 0x0000010201007387 */ /* 0x001fe80000100000 */
[----:B------:R-:W0:Y:S04]  /*05f0*/  LDS.U8 R0, [R21+0x1a] ;  /* 0x00001a0015007984 */ /* 0x000e280000000000 */
[----:B------:R-:W5:Y:S04]  /*0600*/  LDS.U8 R2, [R21+0x1b] ;  /* 0x00001b0015027984 */ /* 0x000f680000000000 */
[----:B------:R-:W5:Y:S04]  /*0610*/  LDS.U8 R3, [R21+0x22] ;  /* 0x0000220015037984 */ /* 0x000f680000000000 */
[----:B-1----:R-:W-:Y:S04]  /*0620*/  STL.U8 [R1+0x4], R8 ;  /* 0x0000040801007387 */ /* 0x002fe80000100000 */
[----:B------:R-:W-:Y:S04]  /*0630*/  STL.U8 [R1+0x5], R10 ;  /* 0x0000050a01007387 */ /* 0x000fe80000100000 */
[----:B------:R-:W-:Y:S04]  /*0640*/  STL.U8 [R1+0x6], R12 ;  /* 0x0000060c01007387 */ /* 0x000fe80000100000 */
[----:B------:R-:W-:Y:S04]  /*0650*/  STL.U8 [R1+0x7], R14 ;  /* 0x0000070e01007387 */ /* 0x000fe80000100000 */
[----:B------:R-:W-:Y:S04]  /*0660*/  STL.U8 [R1+0x8], R16 ;  /* 0x0000081001007387 */ /* 0x000fe80000100000 */
[----:B--2---:R-:W-:Y:S04]  /*0670*/  STL.U8 [R1+0x9], R18 ;  /* 0x0000091201007387 */ /* 0x004fe80000100000 */
[----:B---3--:R-:W-:Y:S04]  /*0680*/  STL.U8 [R1+0xa], R20 ;  /* 0x00000a1401007387 */ /* 0x008fe80000100000 */
[----:B----4-:R-:W-:Y:S04]  /*0690*/  STL.U8 [R1+0xd], R4 ;  /* 0x00000d0401007387 */ /* 0x010fe80000100000 */
[----:B------:R-:W-:Y:S04]  /*06a0*/  STL.U8 [R1+0xe], R6 ;  /* 0x00000e0601007387 */ /* 0x000fe80000100000 */
        /* <DEDUP_REMOVED lines=11> */
[----:B------:R-:W1:Y:S04]  /*0760*/  LDS.U8 R4, [R21+0x3b] ;  /* 0x00003b0015047984 */ /* 0x000e680000000000 */
        /* <DEDUP_REMOVED lines=19> */
[----:B0-----:R-:W-:Y:S04]  /*08a0*/  STL.U8 [R1+0xb], R0 ;  /* 0x00000b0001007387 */ /* 0x001fe80000100000 */
[----:B-----5:R-:W-:Y:S04]  /*08b0*/  STL.U8 [R1+0xc], R2 ;  /* 0x00000c0201007387 */ /* 0x020fe80000100000 */
[----:B------:R-:W-:Y:S04]  /*08c0*/  STL.U8 [R1+0x13], R3 ;  /* 0x0000130301007387 */ /* 0x000fe80000100000 */
[----:B------:R-:W0:Y:S04]  /*08d0*/  LDS.U8 R0, [R21+0x39] ;  /* 0x0000390015007984 */ /* 0x000e280000000000 */
[----:B------:R-:W5:Y:S04]  /*08e0*/  LDS.U8 R2, [R21+0x3a] ;  /* 0x00003a0015027984 */ /* 0x000f680000000000 */
[----:B------:R-:W5:Y:S04]  /*08f0*/  LDS.U8 R3, [R21+0x57] ;  /* 0x0000570015037984 */ /* 0x000f680000000000 */
[----:B-1----:R-:W-:Y:S04]  /*0900*/  STL.U8 [R1+0x1d], R4 ;  /* 0x00001d0401007387 */ /* 0x002fe80000100000 */
        /* <DEDUP_REMOVED lines=159> */
[----:B0-----:R0:W-:Y:S04]  /*1300*/  STL.U8 [R1+0x60], R0 ;  /* 0x0000600001007387 */ /* 0x0011e80000100000 */
[----:B-----5:R1:W-:Y:S04]  /*1310*/  STL.U8 [R1+0x61], R2 ;  /* 0x0000610201007387 */ /* 0x0203e80000100000 */
[----:B------:R2:W-:Y:S01]  /*1320*/  STL.U8 [R1+0x6f], R3 ;  /* 0x00006f0301007387 */ /* 0x0005e20000100000 */
[----:B0-----:R-:W-:Y:S01]  /*1330*/  VIADD R0, R1, 0x8 ;  /* 0x0000000801007836 */ /* 0x001fe20000000000 */
[----:B-1----:R-:W-:-:S02]  /*1340*/  PRMT R2, RZ, 0x7610, R2 ;  /* 0x00007610ff027816 */ /* 0x002fc40000000002 */
[----:B--2---:R-:W-:-:S07]  /*1350*/  PRMT R3, RZ, 0x7610, R3 ;  /* 0x00007610ff037816 */ /* 0x004fce0000000003 */
.L_x_14:
[----:B------:R-:W-:Y:S01]  /*1360*/  UIADD3 UR6, UPT, UPT, UR4, -0x69, URZ ;  /* 0xffffff9704067890 */ /* 0x000fe2000fffe0ff */
[----:B------:R-:W-:Y:S01]  /*1370*/  IMAD.MOV.U32 R4, RZ, RZ, RZ ;  /* 0x000000ffff047224 */ /* 0x000fe200078e00ff */
[----:B------:R-:W-:Y:S02]  /*1380*/  UIADD3 UR4, UPT, UPT, UR4, 0x1, URZ ;  /* 0x0000000104047890 */ /* 0x000fe4000fffe0ff */
[----:B------:R-:W-:Y:S02]  /*1390*/  UISETP.GE.U32.AND UP2, UPT, UR6, 0xf, UPT ;  /* 0x0000000f0600788c */ /* 0x000fe4000bf46070 */
[----:B------:R-:W-:Y:S02]  /*13a0*/  ULOP3.LUT UP0, URZ, UR5, 0xf, URZ, 0xc0, !UPT ;  /* 0x0000000f05ff7892 */ /* 0x000fe4000f80c0ff */
[----:B------:R-:W-:-:S05]  /*13b0*/  UISETP.NE.AND UP1, UPT, UR4, 0x78, UPT ;  /* 0x000000780400788c */ /* 0x000fca000bf25270 */
[----:B0123--:R-:W-:Y:S06]  /*13c0*/  BRA.U !UP2, `(.L_x_9) ;  /* 0x000000050aa47547 */ /* 0x00ffec000b800000 */
[----:B------:R0:W5:Y:S01]  /*13d0*/  LDL.U8 R6, [R1] ;  /* 0x0000000001067983 */ /* 0x0001620000100000 */
[----:B------:R-:W-:Y:S01]  /*13e0*/  ULOP3.LUT UR6, UR5, 0xfffffff0, URZ, 0xc0, !UPT ;  /* 0xfffffff005067892 */ /* 0x000fe2000f8ec0ff */
[----:B------:R-:W-:-:S03]  /*13f0*/  IMAD.MOV.U32 R5, RZ, RZ, R0 ;  /* 0x000000ffff057224 */ /* 0x000fc600078e0000 */
[----:B------:R-:W-:Y:S02]  /*1400*/  UIADD3 UR7, UPT, UPT, -UR6, URZ, URZ ;  /* 0x000000ff06077290 */ /* 0x000fe4000fffe1ff */
[----:B------:R-:W-:-:S10]  /*1410*/  IMAD.U32 R4, RZ, RZ, UR6 ;  /* 0x00000006ff047e24 */ /* 0x000fd4000f8e00ff */
.L_x_10:
[----:B------:R-:W2:Y:S04]  /*1420*/  LDL.U8 R8, [R5+-0x7] ;  /* 0xfffff90005087983 */ /* 0x000ea80000100000 */
[----:B------:R-:W3:Y:S04]  /*1430*/  LDL.U8 R10, [R5+-0x6] ;  /* 0xfffffa00050a7983 */ /* 0x000ee80000100000 */
[----:B------:R-:W4:Y:S04]  /*1440*/  LDL.U8 R12, [R5+-0x5] ;  /* 0xfffffb00050c7983 */ /* 0x000f280000100000 */
[----:B------:R-:W4:Y:S04]  /*1450*/  LDL.U8 R14, [R5+-0x4] ;  /* 0xfffffc00050e7983 */ /* 0x000f280000100000 */
[----:B------:R-:W4:Y:S04]  /*1460*/  LDL.U8 R16, [R5+-0x3] ;  /* 0xfffffd0005107983 */ /* 0x000f280000100000 */
[----:B------:R-:W4:Y:S01]  /*1470*/  LDL.U8 R18, [R5+-0x2] ;  /* 0xfffffe0005127983 */ /* 0x000f220000100000 */
[----:B-----5:R-:W-:-:S04]  /*1480*/  LOP3.LUT R7, R6, 0xffff, RZ, 0xc0, !PT ;  /* 0x0000ffff06077812 */ /* 0x020fc800078ec0ff */
[----:B--2---:R-:W-:-:S13]  /*1490*/  ISETP.GT.U32.AND P0, PT, R7, R8, PT ;  /* 0x000000080700720c */ /* 0x004fda0003f04070 */
[----:B------:R1:W-:Y:S04]  /*14a0*/  @P0 STL.U8 [R5+-0x8], R8 ;  /* 0xfffff80805000387 */ /* 0x0003e80000100000 */
[----:B------:R-:W-:Y:S01]  /*14b0*/  @P0 STL.U8 [R5+-0x7], R6 ;  /* 0xfffff90605000387 */ /* 0x000fe20000100000 */
[----:B-1----:R-:W-:-:S04]  /*14c0*/  @P0 PRMT R8, R6, 0x7610, R8 ;  /* 0x0000761006080816 */ /* 0x002fc80000000008 */
[----:B------:R-:W-:-:S04]  /*14d0*/  LOP3.LUT R7, R8, 0xffff, RZ, 0xc0, !PT ;  /* 0x0000ffff08077812 */ /* 0x000fc800078ec0ff */
[----:B---3--:R-:W-:-:S13]  /*14e0*/  ISETP.GT.U32.AND P1, PT, R7, R10, PT ;  /* 0x0000000a0700720c */ /* 0x008fda0003f24070 */
[----:B------:R1:W-:Y:S04]  /*14f0*/  @P1 STL.U8 [R5+-0x7], R10 ;  /* 0xfffff90a05001387 */ /* 0x0003e80000100000 */
[----:B------:R-:W-:Y:S01]  /*1500*/  @P1 STL.U8 [R5+-0x6], R8 ;  /* 0xfffffa0805001387 */ /* 0x000fe20000100000 */
[----:B-1----:R-:W-:-:S04]  /*1510*/  @P1 PRMT R10, R8, 0x7610, R10 ;  /* 0x00007610080a1816 */ /* 0x002fc8000000000a */
[----:B------:R-:W-:-:S04]  /*1520*/  LOP3.LUT R7, R10, 0xffff, RZ, 0xc0, !PT ;  /* 0x0000ffff0a077812 */ /* 0x000fc800078ec0ff */
[----:B----4-:R-:W-:-:S13]  /*1530*/  ISETP.GT.U32.AND P0, PT, R7, R12, PT ;  /* 0x0000000c0700720c */ /* 0x010fda0003f04070 */
[----:B------:R1:W-:Y:S04]  /*1540*/  @P0 STL.U8 [R5+-0x6], R12 ;  /* 0xfffffa0c05000387 */ /* 0x0003e80000100000 */
[----:B------:R-:W-:Y:S01]  /*1550*/  @P0 STL.U8 [R5+-0x5], R10 ;  /* 0xfffffb0a05000387 */ /* 0x000fe20000100000 */
[----:B-1----:R-:W-:-:S04]  /*1560*/  @P0 PRMT R12, R10, 0x7610, R12 ;  /* 0x000076100a0c0816 */ /* 0x002fc8000000000c */
[----:B------:R-:W-:-:S04]  /*1570*/  LOP3.LUT R7, R12, 0xffff, RZ, 0xc0, !PT ;  /* 0x0000ffff0c077812 */ /* 0x000fc800078ec0ff */
[----:B------:R-:W-:-:S13]  /*1580*/  ISETP.GT.U32.AND P1, PT, R7, R14, PT ;  /* 0x0000000e0700720c */ /* 0x000fda0003f24070 */
        /* <DEDUP_REMOVED lines=11> */
[----:B------:R-:W-:Y:S04]  /*1640*/  @P1 STL.U8 [R5+-0x2], R16 ;  /* 0xfffffe1005001387 */ /* 0x000fe80000100000 */
[----:B------:R-:W2:Y:S01]  /*1650*/  LDL.U8 R8, [R5+-0x1] ;  /* 0xffffff0005087983 */ /* 0x000ea20000100000 */
[----:B-1----:R-:W-:-:S04]  /*1660*/  @P1 PRMT R18, R16, 0x7610, R18 ;  /* 0x0000761010121816 */ /* 0x002fc80000000012 */
[----:B------:R-:W-:-:S04]  /*1670*/  LOP3.LUT R7, R18, 0xffff, RZ, 0xc0, !PT ;  /* 0x0000ffff12077812 */ /* 0x000fc800078ec0ff */
[----:B--2---:R-:W-:-:S13]  /*1680*/  ISETP.GT.U32.AND P0, PT, R7, R8, PT ;  /* 0x000000080700720c */ /* 0x004fda0003f04070 */
[----:B------:R1:W-:Y:S04]  /*1690*/  @P0 STL.U8 [R5+-0x2], R8 ;  /* 0xfffffe0805000387 */ /* 0x0003e80000100000 */
[----:B------:R2:W-:Y:S04]  /*16a0*/  @P0 STL.U8 [R5+-0x1], R18 ;  /* 0xffffff1205000387 */ /* 0x0005e80000100000 */
[----:B------:R-:W3:Y:S01]  /*16b0*/  LDL.U8 R10, [R5] ;  /* 0x00000000050a7983 */ /* 0x000ee20000100000 */
[----:B-1----:R-:W-:-:S04]  /*16c0*/  @P0 PRMT R8, R18, 0x7610, R8 ;  /* 0x0000761012080816 */ /* 0x002fc80000000008 */
[----:B------:R-:W-:-:S04]  /*16d0*/  LOP3.LUT R7, R8, 0xffff, RZ, 0xc0, !PT ;  /* 0x0000ffff08077812 */ /* 0x000fc800078ec0ff */
[----:B---3--:R-:W-:-:S13]  /*16e0*/  ISETP.GT.U32.AND P0, PT, R7, R10, PT ;  /* 0x0000000a0700720c */ /* 0x008fda0003f04070 */
[----:B------:R1:W-:Y:S04]  /*16f0*/  @P0 STL.U8 [R5+-0x1], R10 ;  /* 0xffffff0a05000387 */ /* 0x0003e80000100000 */
[----:B------:R-:W3:Y:S04]  /*1700*/  LDL.U8 R12, [R5+0x1] ;  /* 0x00000100050c7983 */ /* 0x000ee80000100000 */
[----:B------:R-:W4:Y:S04]  /*1710*/  LDL.U8 R14, [R5+0x2] ;  /* 0x00000200050e7983 */ /* 0x000f280000100000 */
[----:B------:R-:W4:Y:S04]  /*1720*/  LDL.U8 R16, [R5+0x3] ;  /* 0x0000030005107983 */ /* 0x000f280000100000 */
[----:B------:R-:W4:Y:S04]  /*1730*/  LDL.U8 R20, [R5+0x4] ;  /* 0x0000040005147983 */ /* 0x000f280000100000 */
[----:B------:R-:W4:Y:S04]  /*1740*/  LDL.U8 R22, [R5+0x5] ;  /* 0x0000050005167983 */ /* 0x000f280000100000 */
[----:B--2---:R-:W2:Y:S04]  /*1750*/  LDL.U8 R18, [R5+0x6] ;  /* 0x0000060005127983 */ /* 0x004ea80000100000 */
[----:B------:R-:W2:Y:S04]  /*1760*/  LDL.U8 R24, [R5+0x7] ;  /* 0x0000070005187983 */ /* 0x000ea80000100000 */
[----:B------:R-:W2:Y:S01]  /*1770*/  LDL.U8 R6, [R5+0x8] ;  /* 0x0000080005067983 */ /* 0x000ea20000100000 */
[----:B-1----:R-:W-:Y:S01]  /*1780*/  @P0 PRMT R10, R8, 0x7610, R10 ;  /* 0x00007610080a0816 */ /* 0x002fe2000000000a */
[----:B------:R-:W-:-:S02]  /*1790*/  UIADD3 UR7, UPT, UPT, UR7, 0x10, URZ ;  /* 0x0000001007077890 */ /* 0x000fc4000fffe0ff */
[----:B------:R-:W-:Y:S01]  /*17a0*/  @P0 STL.U8 [R5], R8 ;  /* 0x0000000805000387 */ /* 0x000fe20000100000 */
[----:B------:R-:W-:Y:S01]  /*17b0*/  LOP3.LUT R7, R10, 0xffff, RZ, 0xc0, !PT ;  /* 0x0000ffff0a077812 */ /* 0x000fe200078ec0ff */
[----:B------:R-:W-:-:S03]  /*17c0*/  UISETP.NE.AND UP2, UPT, UR7, URZ, UPT ;  /* 0x000000ff0700728c */ /* 0x000fc6000bf45270 */
[----:B---3--:R-:W-:-:S13]  /*17d0*/  ISETP.GT.U32.AND P1, PT, R7, R12, PT ;  /* 0x0000000c0700720c */ /* 0x008fda0003f24070 */
[----:B------:R1:W-:Y:S04]  /*17e0*/  @P1 STL.U8 [R5], R12 ;  /* 0x0000000c05001387 */ /* 0x0003e80000100000 */
[----:B------:R-:W-:Y:S01]  /*17f0*/  @P1 STL.U8 [R5+0x1], R10 ;  /* 0x0000010a05001387 */ /* 0x000fe20000100000 */
[----:B-1----:R-:W-:-:S04]  /*1800*/  @P1 PRMT R12, R10, 0x7610, R12 ;  /* 0x000076100a0c1816 */ /* 0x002fc8000000000c */
[----:B------:R-:W-:-:S04]  /*1810*/  LOP3.LUT R7, R12, 0xffff, RZ, 0xc0, !PT ;  /* 0x0000ffff0c077812 */ /* 0x000fc800078ec0ff */
[----:B----4-:R-:W-:-:S13]  /*1820*/  ISETP.GT.U32.AND P0, PT, R7, R14, PT ;  /* 0x0000000e0700720c */ /* 0x010fda0003f04070 */
[----:B------:R1:W-:Y:S04]  /*1830*/  @P0 STL.U8 [R5+0x1], R14 ;  /* 0x0000010e05000387 */ /* 0x0003e80000100000 */
[----:B------:R-:W-:Y:S01]  /*1840*/  @P0 STL.U8 [R5+0x2], R12 ;  /* 0x0000020c05000387 */ /* 0x000fe20000100000 */
[----:B-1----:R-:W-:-:S04]  /*1850*/  @P0 PRMT R14, R12, 0x7610, R14 ;  /* 0x000076100c0e0816 */ /* 0x002fc8000000000e */
[----:B------:R-:W-:-:S04]  /*1860*/  LOP3.LUT R7, R14, 0xffff, RZ, 0xc0, !PT ;  /* 0x0000ffff0e077812 */ /* 0x000fc800078ec0ff */
[----:B------:R-:W-:-:S13]  /*1870*/  ISETP.GT.U32.AND P1, PT, R7, R16, PT ;  /* 0x000000100700720c */ /* 0x000fda0003f24070 */
        /* <DEDUP_REMOVED lines=14> */
[----:B--2---:R-:W-:-:S13]  /*1960*/  ISETP.GT.U32.AND P0, PT, R7, R18, PT ;  /* 0x000000120700720c */ /* 0x004fda0003f04070 */
        /* <DEDUP_REMOVED lines=11> */
[----:B------:R2:W-:Y:S01]  /*1a20*/  @P0 STL.U8 [R5+0x8], R24 ;  /* 0x0000081805000387 */ /* 0x0005e20000100000 */
[----:B-1----:R-:W-:Y:S01]  /*1a30*/  @P0 PRMT R6, R24, 0x7610, R6 ;  /* 0x0000761018060816 */ /* 0x002fe20000000006 */
[----:B--2---:R-:W-:Y:S01]  /*1a40*/  VIADD R5, R5, 0x10 ;  /* 0x0000001005057836 */ /* 0x004fe20000000000 */
[----:B------:R-:W-:Y:S06]  /*1a50*/  BRA.U UP2, `(.L_x_10) ;  /* 0xfffffff902707547 */ /* 0x000fec000b83ffff */
.L_x_9:
[----:B------:R-:W-:Y:S05]  /*1a60*/  BRA.U !UP0, `(.L_x_11) ;  /* 0x0000000508cc7547 */ /* 0x000fea000b800000 */
[----:B------:R-:W-:-:S05]  /*1a70*/  IMAD.MOV R5, RZ, RZ, -R3 ;  /* 0x000000ffff057224 */ /* 0x000fca00078e0a03 */
[----:B------:R-:W-:-:S05]  /*1a80*/  PRMT R5, R5, 0x7710, RZ ;  /* 0x0000771005057816 */ /* 0x000fca00000000ff */
[----:B------:R-:W-:-:S05]  /*1a90*/  VIADD R5, R5, 0x8 ;  /* 0x0000000805057836 */ /* 0x000fca0000000000 */
[----:B------:R-:W-:-:S04]  /*1aa0*/  LOP3.LUT R5, R5, 0xf, RZ, 0xc0, !PT ;  /* 0x0000000f05057812 */ /* 0x000fc800078ec0ff */
[C---:B------:R-:W-:Y:S01]  /*1ab0*/  LOP3.LUT P0, RZ, R5.reuse, 0x7, RZ, 0xc0, !PT ;  /* 0x0000000705ff7812 */ /* 0x040fe2000780c0ff */
[----:B------:R-:W-:-:S05]  /*1ac0*/  VIADD R6, R5, 0xffffffff ;  /* 0xffffffff05067836 */ /* 0x000fca0000000000 */
[----:B------:R-:W-:-:S13]  /*1ad0*/  ISETP.GE.U32.AND P1, PT, R6, 0x7, PT ;  /* 0x000000070600780c */ /* 0x000fda0003f26070 */
[----:B------:R-:W-:Y:S05]  /*1ae0*/  @!P1 BRA `(.L_x_12) ;  /* 0x0000000000c49947 */ /* 0x000fea0003800000 */
[----:B------:R-:W-:-:S05]  /*1af0*/  IMAD.IADD R17, R1, 0x1, R4 ;  /* 0x0000000101117824 */ /* 0x000fca00078e0204 */
[----:B------:R-:W2:Y:S04]  /*1b00*/  LDL.U8 R16, [R17] ;  /* 0x0000000011107983 */ /* 0x000ea80000100000 */
[----:B------:R-:W2:Y:S04]  /*1b10*/  LDL.U8 R5, [R17+0x1] ;  /* 0x0000010011057983 */ /* 0x000ea80000100000 */
[----:B------:R-:W3:Y:S04]  /*1b20*/  LDL.U8 R6, [R17+0x2] ;  /* 0x0000020011067983 */ /* 0x000ee80000100000 */
[----:B------:R-:W4:Y:S04]  /*1b30*/  LDL.U8 R7, [R17+0x3] ;  /* 0x0000030011077983 */ /* 0x000f280000100000 */
[----:B------:R-:W5:Y:S04]  /*1b40*/  LDL.U8 R8, [R17+0x4] ;  /* 0x0000040011087983 */ /* 0x000f680000100000 */
[----:B------:R-:W5:Y:S04]  /*1b50*/  LDL.U8 R10, [R17+0x5] ;  /* 0x00000500110a7983 */ /* 0x000f680000100000 */
[----:B------:R-:W5:Y:S04]  /*1b60*/  LDL.U8 R12, [R17+0x6] ;  /* 0x00000600110c7983 */ /* 0x000f680000100000 */
[----:B------:R-:W5:Y:S04]  /*1b70*/  LDL.U8 R13, [R17+0x7] ;  /* 0x00000700110d7983 */ /* 0x000f680000100000 */
[----:B------:R-:W5:Y:S01]  /*1b80*/  LDL.U8 R18, [R17+0x8] ;  /* 0x0000080011127983 */ /* 0x000f620000100000 */
[----:B------:R-:W-:Y:S01]  /*1b90*/  VIADD R4, R4, 0x8 ;  /* 0x0000000804047836 */ /* 0x000fe20000000000 */
[----:B--2---:R-:W-:-:S13]  /*1ba0*/  ISETP.GT.U32.AND P2, PT, R16, R5, PT ;  /* 0x000000051000720c */ /* 0x004fda0003f44070 */
[----:B------:R1:W-:Y:S04]  /*1bb0*/  @P2 STL.U8 [R17], R5 ;  /* 0x0000000511002387 */ /* 0x0003e80000100000 */
[----:B------:R-:W-:Y:S01]  /*1bc0*/  @P2 STL.U8 [R17+0x1], R16 ;  /* 0x0000011011002387 */ /* 0x000fe20000100000 */
[----:B-1----:R-:W-:-:S04]  /*1bd0*/  @P2 PRMT R5, R16, 0x7610, R5 ;  /* 0x0000761010052816 */ /* 0x002fc80000000005 */
[----:B------:R-:W-:-:S04]  /*1be0*/  LOP3.LUT R15, R5, 0xffff, RZ, 0xc0, !PT ;  /* 0x0000ffff050f7812 */ /* 0x000fc800078ec0ff */
[----:B---3--:R-:W-:-:S13]  /*1bf0*/  ISETP.GT.U32.AND P1, PT, R15, R6, PT ;  /* 0x000000060f00720c */ /* 0x008fda0003f24070 */
[----:B------:R1:W-:Y:S04]  /*1c00*/  @P1 STL.U8 [R17+0x1], R6 ;  /* 0x0000010611001387 */ /* 0x0003e80000100000 */
        /* <DEDUP_REMOVED lines=8> */
[----:B-----5:R-:W-:-:S13]  /*1c90*/  ISETP.GT.U32.AND P1, PT, R15, R8, PT ;  /* 0x000000080f00720c */ /* 0x020fda0003f24070 */
        /* <DEDUP_REMOVED lines=17> */
[----:B-1----:R-:W-:-:S04]  /*1db0*/  @P2 PRMT R13, R12, 0x7610, R13 ;  /* 0x000076100c0d2816 */ /* 0x002fc8000000000d */
[----:B------:R-:W-:-:S04]  /*1dc0*/  LOP3.LUT R5, R13, 0xffff, RZ, 0xc0, !PT ;  /* 0x0000ffff0d057812 */ /* 0x000fc800078ec0ff */
[----:B------:R-:W-:-:S13]  /*1dd0*/  ISETP.GT.U32.AND P1, PT, R5, R18, PT ;  /* 0x000000120500720c */ /* 0x000fda0003f24070 */
[----:B------:R2:W-:Y:S04]  /*1de0*/  @P1 STL.U8 [R17+0x7], R18 ;  /* 0x0000071211001387 */ /* 0x0005e80000100000 */
[----:B------:R2:W-:Y:S02]  /*1df0*/  @P1 STL.U8 [R17+0x8], R13 ;  /* 0x0000080d11001387 */ /* 0x0005e40000100000 */
.L_x_12:
[----:B------:R-:W-:Y:S05]  /*1e00*/  @!P0 BRA `(.L_x_11) ;  /* 0x0000000000e48947 */ /* 0x000fea0003800000 */
[----:B------:R-:W-:-:S05]  /*1e10*/  IMAD.MOV R5, RZ, RZ, -R2 ;  /* 0x000000ffff057224 */ /* 0x000fca00078e0a02 */
[----:B------:R-:W-:-:S04]  /*1e20*/  PRMT R5, R5, 0x7710, RZ ;  /* 0x0000771005057816 */ /* 0x000fc800000000ff */
[----:B------:R-:W-:-:S04]  /*1e30*/  LOP3.LUT R5, R5, 0xffff, RZ, 0xc0, !PT ;  /* 0x0000ffff05057812 */ /* 0x000fc800078ec0ff */
[C---:B------:R-:W-:Y:S02]  /*1e40*/  LOP3.LUT R6, R5.reuse, 0x7, RZ, 0xc0, !PT ;  /* 0x0000000705067812 */ /* 0x040fe400078ec0ff */
[----:B------:R-:W-:-:S03]  /*1e50*/  LOP3.LUT R10, R5, 0x3, RZ, 0xc0, !PT ;  /* 0x00000003050a7812 */ /* 0x000fc600078ec0ff */
[----:B------:R-:W-:Y:S01]  /*1e60*/  VIADD R6, R6, 0xffffffff ;  /* 0xffffffff06067836 */ /* 0x000fe20000000000 */
[----:B------:R-:W-:-:S04]  /*1e70*/  ISETP.NE.AND P0, PT, R10, RZ, PT ;  /* 0x000000ff0a00720c */ /* 0x000fc80003f05270 */
[----:B------:R-:W-:-:S13]  /*1e80*/  ISETP.GE.U32.AND P1, PT, R6, 0x3, PT ;  /* 0x000000030600780c */ /* 0x000fda0003f26070 */
[----:B------:R-:W-:Y:S05]  /*1e90*/  @!P1 BRA `(.L_x_13) ;  /* 0x0000000000649947 */ /* 0x000fea0003800000 */
[----:B------:R-:W-:-:S05]  /*1ea0*/  IMAD.IADD R14, R1, 0x1, R4 ;  /* 0x00000001010e7824 */ /* 0x000fca00078e0204 */
[----:B--2---:R-:W2:Y:S04]  /*1eb0*/  LDL.U8 R12, [R14] ;  /* 0x000000000e0c7983 */ /* 0x004ea80000100000 */
[----:B------:R-:W2:Y:S04]  /*1ec0*/  LDL.U8 R5, [R14+0x1] ;  /* 0x000001000e057983 */ /* 0x000ea80000100000 */
[----:B------:R-:W3:Y:S04]  /*1ed0*/  LDL.U8 R6, [R14+0x2] ;  /* 0x000002000e067983 */ /* 0x000ee80000100000 */
[----:B------:R-:W4:Y:S04]  /*1ee0*/  LDL.U8 R7, [R14+0x3] ;  /* 0x000003000e077983 */ /* 0x000f280000100000 */
        /* <DEDUP_REMOVED lines=14> */
[----:B------:R3:W-:Y:S01]  /*1fd0*/  @P2 STL.U8 [R14+0x3], R6 ;  /* 0x000003060e002387 */ /* 0x0007e20000100000 */
[----:B-1----:R-:W-:-:S04]  /*1fe0*/  @P2 PRMT R7, R6, 0x7610, R7 ;  /* 0x0000761006072816 */ /* 0x002fc80000000007 */
[----:B------:R-:W-:-:S04]  /*1ff0*/  LOP3.LUT R8, R7, 0xffff, RZ, 0xc0, !PT ;  /* 0x0000ffff07087812 */ /* 0x000fc800078ec0ff */
[----:B-----5:R-:W-:-:S13]  /*2000*/  ISETP.GT.U32.AND P1, PT, R8, R15, PT ;  /* 0x0000000f0800720c */ /* 0x020fda0003f24070 */
[----:B------:R3:W-:Y:S04]  /*2010*/  @P1 STL.U8 [R14+0x3], R15 ;  /* 0x0000030f0e001387 */ /* 0x0007e80000100000 */
[----:B------:R3:W-:Y:S02]  /*2020*/  @P1 STL.U8 [R14+0x4], R7 ;  /* 0x000004070e001387 */ /* 0x0007e40000100000 */
.L_x_13:
[----:B------:R-:W-:Y:S05]  /*2030*/  @!P0 BRA `(.L_x_11) ;  /* 0x0000000000588947 */ /* 0x000fea0003800000 */
[----:B---3--:R-:W-:-:S05]  /*2040*/  IMAD.IADD R7, R1, 0x1, R4 ;  /* 0x0000000101077824 */ /* 0x008fca00078e0204 */
[----:B------:R-:W3:Y:S04]  /*2050*/  LDL.U8 R5, [R7] ;  /* 0x0000000007057983 */ /* 0x000ee80000100000 */
[----:B------:R-:W3:Y:S01]  /*2060*/  LDL.U8 R4, [R7+0x1] ;  /* 0x0000010007047983 */ /* 0x000ee20000100000 */
[----:B------:R-:W-:Y:S02]  /*2070*/  ISETP.NE.AND P1, PT, R10, 0x1, PT ;  /* 0x000000010a00780c */ /* 0x000fe40003f25270 */
[----:B---3--:R-:W-:-:S13]  /*2080*/  ISETP.GT.U32.AND P0, PT, R5, R4, PT ;  /* 0x000000040500720c */ /* 0x008fda0003f04070 */
[----:B------:R-:W-:Y:S04]  /*2090*/  @P0 STL.U8 [R7+0x1], R5 ;  /* 0x0000010507000387 */ /* 0x000fe80000100000 */
[----:B------:R1:W-:Y:S02]  /*20a0*/  @P0 STL.U8 [R7], R4 ;  /* 0x0000000407000387 */ /* 0x0003e40000100000 */
[----:B-1----:R-:W-:Y:S01]  /*20b0*/  @P0 PRMT R4, R5, 0x7610, R4 ;  /* 0x0000761005040816 */ /* 0x002fe20000000004 */
[----:B------:R-:W-:Y:S06]  /*20c0*/  @!P1 BRA `(.L_x_11) ;  /* 0x0000000000349947 */ /* 0x000fec0003800000 */
[----:B------:R-:W3:Y:S01]  /*20d0*/  LDL.U8 R5, [R7+0x2] ;  /* 0x0000020007057983 */ /* 0x000ee20000100000 */
[----:B------:R-:W-:Y:S02]  /*20e0*/  LOP3.LUT R6, R4, 0xffff, RZ, 0xc0, !PT ;  /* 0x0000ffff04067812 */ /* 0x000fe400078ec0ff */
[----:B------:R-:W-:Y:S02]  /*20f0*/  ISETP.NE.AND P1, PT, R10, 0x2, PT ;  /* 0x000000020a00780c */ /* 0x000fe40003f25270 */
[----:B---3--:R-:W-:-:S13]  /*2100*/  ISETP.GT.U32.AND P0, PT, R6, R5, PT ;  /* 0x000000050600720c */ /* 0x008fda0003f04070 */
[----:B------:R-:W-:Y:S04]  /*2110*/  @P0 STL.U8 [R7+0x2], R4 ;  /* 0x0000020407000387 */ /* 0x000fe80000100000 */
[----:B------:R1:W-:Y:S02]  /*2120*/  @P0 STL.U8 [R7+0x1], R5 ;  /* 0x0000010507000387 */ /* 0x0003e40000100000 */
[----:B-1----:R-:W-:Y:S01]  /*2130*/  @P0 PRMT R5, R4, 0x7610, R5 ;  /* 0x0000761004050816 */ /* 0x002fe20000000005 */
[----:B------:R-:W-:Y:S06]  /*2140*/  @!P1 BRA `(.L_x_11) ;  /* 0x0000000000149947 */ /* 0x000fec0003800000 */
[----:B------:R-:W3:Y:S01]  /*2150*/  LDL.U8 R6, [R7+0x3] ;  /* 0x0000030007067983 */ /* 0x000ee20000100000 */
[----:B------:R-:W-:-:S04]  /*2160*/  LOP3.LUT R4, R5, 0xffff, RZ, 0xc0, !PT ;  /* 0x0000ffff05047812 */ /* 0x000fc800078ec0ff */
[----:B---3--:R-:W-:-:S13]  /*2170*/  ISETP.GT.U32.AND P0, PT, R4, R6, PT ;  /* 0x000000060400720c */ /* 0x008fda0003f04070 */
[----:B------:R1:W-:Y:S04]  /*2180*/  @P0 STL.U8 [R7+0x2], R6 ;  /* 0x0000020607000387 */ /* 0x0003e80000100000 */
[----:B------:R1:W-:Y:S02]  /*2190*/  @P0 STL.U8 [R7+0x3], R5 ;  /* 0x0000030507000387 */ /* 0x0003e40000100000 */
.L_x_11:
[----:B------:R-:W-:Y:S01]  /*21a0*/  VIADD R3, R3, 0x1 ;  /* 0x0000000103037836 */ /* 0x000fe20000000000 */
[----:B------:R-:W-:Y:S01]  /*21b0*/  UIADD3 UR5, UPT, UPT, UR5, -0x1, URZ ;  /* 0xffffffff05057890 */ /* 0x000fe2000fffe0ff */
[----:B------:R-:W-:Y:S01]  /*21c0*/  VIADD R2, R2, 0x1 ;  /* 0x0000000102027836 */ /* 0x000fe20000000000 */
[----:B------:R-:W-:Y:S10]  /*21d0*/  BRA.U UP1, `(.L_x_14) ;  /* 0xfffffff101607547 */ /* 0x000ff4000b83ffff */
[----:B-1----:R-:W4:Y:S01]  /*21e0*/  LDL.U8 R5, [R1+0x3c] ;  /* 0x00003c0001057983 */ /* 0x002f220000100000 */
[----:B------:R-:W1:Y:S01]  /*21f0*/  LDCU UR6, c[0x0][0x390] ;  /* 0x00007200ff0677ac */ /* 0x000e620008000800 */
[----:B------:R-:W5:Y:S01]  /*2200*/  LDCU.64 UR4, c[0x0][0x388] ;  /* 0x00007100ff0477ac */ /* 0x000f620008000a00 */
[----:B-1----:R-:W-:-:S05]  /*2210*/  IMAD R9, R11, UR6, R9 ;  /* 0x000000060b097c24 */ /* 0x002fca000f8e0209 */
[----:B-----5:R-:W-:-:S04]  /*2220*/  IADD3 R2, P0, PT, R9, UR4, RZ ;  /* 0x0000000409027c10 */ /* 0x020fc8000ff1e0ff */
[----:B------:R-:W-:-:S05]  /*2230*/  LEA.HI.X.SX32 R3, R9, UR5, 0x1, P0 ;  /* 0x0000000509037c11 */ /* 0x000fca00080f0eff */
[----:B----4-:R-:W-:Y:S01]  /*2240*/  STG.E.U8 desc[UR8][R2.64], R5 ;  /* 0x0000000502007986 */ /* 0x010fe2000c101108 */
[----:B------:R-:W-:Y:S05]  /*2250*/  EXIT ;  /* 0x000000000000794d */ /* 0x000fea0003800000 */
.L_x_15:
[----:B------:R-:W-:-:S00]  /*2260*/  BRA `(.L_x_15) ;  /* 0xfffffffc00fc7947 */ /* 0x000fc0000383ffff */
[----:B------:R-:W-:-:S00]  /*2270*/  NOP ;  /* 0x0000000000007918 */ /* 0x000fc00000000000 */
        /* <DEDUP_REMOVED lines=8> */
.L_x_53:


//--------------------- .text._Z24medianFilterSharedKernelILi16ELi16ELi9EEvPhS0_ii --------------------------
	.section	.text._Z24medianFilterSharedKernelILi16ELi16ELi9EEvPhS0_ii,"ax",@progbits
	.align	128
        .global         _Z24medianFilterSharedKernelILi16ELi16ELi9EEvPhS0_ii
        .type           _Z24medianFilterSharedKernelILi16ELi16ELi9EEvPhS0_ii,@function
        .size           _Z24medianFilterSharedKernelILi16ELi16ELi9EEvPhS0_ii,(.L_x_54 - _Z24medianFilterSharedKernelILi16ELi16ELi9EEvPhS0_ii)
        .other          _Z24medianFilterSharedKernelILi16ELi16ELi9EEvPhS0_ii,@"STO_CUDA_ENTRY STV_DEFAULT"
_Z24medianFilterSharedKernelILi16ELi16ELi9EEvPhS0_ii:
.text._Z24medianFilterSharedKernelILi16ELi16ELi9EEvPhS0_ii:
        /* <DEDUP_REMOVED lines=15> */
.L_x_24:
        /* <DEDUP_REMOVED lines=13> */
.L_x_23:
        /* <DEDUP_REMOVED lines=14> */
.L_x_21:
[----:B------:R-:W-:-:S05]  /*02a0*/  IMAD.IADD R2, R13, 0x1, R4 ;  /* 0x000000010d027824 */ /* 0x000fca00078e0204 */
[----:B------:R0:W-:Y:S02]  /*02b0*/  STS.U8 [R2], RZ ;  /* 0x000000ff02007388 */ /* 0x0001e40000000000 */
.L_x_22:
[----:B------:R-:W-:Y:S05]  /*02c0*/  BSYNC.RECONVERGENT B2 ;  /* 0x0000000000027941 */ /* 0x000fea0003800200 */
.L_x_20:
[C---:B------:R-:W-:Y:S01]  /*02d0*/  ISETP.GE.U32.AND P0, PT, R4.reuse, 0x8, PT ;  /* 0x000000080400780c */ /* 0x040fe20003f06070 */
[----:B------:R-:W-:-:S12]  /*02e0*/  VIADD R4, R4, 0x10 ;  /* 0x0000001004047836 */ /* 0x000fd80000000000 */
[----:B------:R-:W-:Y:S05]  /*02f0*/  @!P0 BRA `(.L_x_23) ;  /* 0xfffffffc00b08947 */ /* 0x000fea000383ffff */
.L_x_19:
[----:B------:R-:W-:Y:S05]  /*0300*/  BSYNC.RECONVERGENT B1 ;  /* 0x0000000000017941 */ /* 0x000fea0003800200 */
.L_x_18:
[C---:B------:R-:W-:Y:S01]  /*0310*/  ISETP.GE.U32.AND P0, PT, R0.reuse, 0x8, PT ;  /* 0x000000080000780c */ /* 0x040fe20003f06070 */
[----:B------:R-:W-:-:S12]  /*0320*/  VIADD R0, R0, 0x10 ;  /* 0x0000001000007836 */ /* 0x000fd80000000000 */
[----:B------:R-:W-:Y:S05]  /*0330*/  @!P0 BRA `(.L_x_24) ;  /* 0xfffffffc006c8947 */ /* 0x000fea000383ffff */
.L_x_17:
[----:B------:R-:W-:Y:S05]  /*0340*/  BSYNC.RECONVERGENT B0 ;  /* 0x0000000000007941 */ /* 0x000fea0003800200 */
.L_x_16:
        /* <DEDUP_REMOVED lines=15> */
[----:B------:R-:W5:Y:S04]  /*0440*/  LDS.U8 R8, [R9+0x4] ;  /* 0x0000040009087984 */ /* 0x000f680000000000 */
[----:B------:R-:W5:Y:S04]  /*0450*/  LDS.U8 R10, [R9+0x5] ;  /* 0x00000500090a7984 */ /* 0x000f680000000000 */
[----:B------:R-:W5:Y:S04]  /*0460*/  LDS.U8 R12, [R9+0x6] ;  /* 0x00000600090c7984 */ /* 0x000f680000000000 */
[----:B------:R-:W5:Y:S04]  /*0470*/  LDS.U8 R14, [R9+0x7] ;  /* 0x00000700090e7984 */ /* 0x000f680000000000 */
[----:B------:R-:W5:Y:S04]  /*0480*/  LDS.U8 R16, [R9+0x8] ;  /* 0x0000080009107984 */ /* 0x000f680000000000 */
[----:B------:R-:W5:Y:S04]  /*0490*/  LDS.U8 R18, [R9+0x18] ;  /* 0x0000180009127984 */ /* 0x000f680000000000 */
[----:B------:R-:W5:Y:S04]  /*04a0*/  LDS.U8 R0, [R9] ;  /* 0x0000000009007984 */ /* 0x000f680000000000 */
[----:B01----:R-:W0:Y:S04]  /*04b0*/  LDS.U8 R2, [R9+0x1] ;  /* 0x0000010009027984 */ /* 0x003e280000000000 */
[----:B--2---:R-:W-:Y:S04]  /*04c0*/  STL.U8 [R1+0x50], R20 ;  /* 0x0000501401007387 */ /* 0x004fe80000100000 */
[----:B---3--:R-:W-:Y:S04]  /*04d0*/  STL.U8 [R1+0x2], R4 ;  /* 0x0000020401007387 */ /* 0x008fe80000100000 */
[----:B----4-:R-:W-:Y:S04]  /*04e0*/  STL.U8 [R1+0x3], R6 ;  /* 0x0000030601007387 */ /* 0x010fe80000100000 */
[----:B-----5:R-:W-:Y:S04]  /*04f0*/  STL.U8 [R1+0x4], R8 ;  /* 0x0000040801007387 */ /* 0x020fe80000100000 */
        /* <DEDUP_REMOVED lines=25> */
[----:B------:R-:W-:Y:S04]  /*0690*/  STL.U8 [R1], R0 ;  /* 0x0000000001007387 */ /* 0x000fe80000100000 */
[----:B0-----:R-:W-:Y:S04]  /*06a0*/  STL.U8 [R1+0x1], R2 ;  /* 0x0000010201007387 */ /* 0x001fe80000100000 */
[----:B------:R-:W0:Y:S04]  /*06b0*/  LDS.U8 R0, [R9+0x1a] ;  /* 0x00001a0009007984 */ /* 0x000e280000000000 */
[----:B------:R-:W0:Y:S04]  /*06c0*/  LDS.U8 R2, [R9+0x1b] ;  /* 0x00001b0009027984 */ /* 0x000e280000000000 */
[----:B------:R-:W0:Y:S04]  /*06d0*/  LDS.U8 R3, [R9+0x36] ;  /* 0x0000360009037984 */ /* 0x000e280000000000 */
[----:B-1----:R-:W-:Y:S04]  /*06e0*/  STL.U8 [R1+0xa], R20 ;  /* 0x00000a1401007387 */ /* 0x002fe80000100000 */
        /* <DEDUP_REMOVED lines=39> */
[----:B0-----:R-:W-:Y:S04]  /*0960*/  STL.U8 [R1+0xb], R0 ;  /* 0x00000b0001007387 */ /* 0x001fe80000100000 */
[----:B------:R-:W-:Y:S04]  /*0970*/  STL.U8 [R1+0xc], R2 ;  /* 0x00000c0201007387 */ /* 0x000fe80000100000 */
[----:B------:R-:W-:Y:S04]  /*0980*/  STL.U8 [R1+0x18], R3 ;  /* 0x0000180301007387 */ /* 0x000fe80000100000 */
        /* <DEDUP_REMOVED lines=72> */
[----:B------:R1:W-:Y:S04]  /*0e10*/  STL.U8 [R1+0x39], R2 ;  /* 0x0000390201007387 */ /* 0x0003e80000100000 */
[----:B------:R2:W-:Y:S01]  /*0e20*/  STL.U8 [R1+0x46], R3 ;  /* 0x0000460301007387 */ /* 0x0005e20000100000 */
[----:B0-----:R-:W-:Y:S01]  /*0e30*/  VIADD R0, R1, 0x8 ;  /* 0x0000000801007836 */ /* 0x001fe20000000000 */
[----:B-1----:R-:W-:-:S02]  /*0e40*/  PRMT R2, RZ, 0x7610, R2 ;  /* 0x00007610ff027816 */ /* 0x002fc40000000002 */
[----:B--2---:R-:W-:-:S07]  /*0e50*/  PRMT R3, RZ, 0x7610, R3 ;  /* 0x00007610ff037816 */ /* 0x004fce0000000003 */
.L_x_30:
        /* <DEDUP_REMOVED lines=12> */
.L_x_26:
        /* <DEDUP_REMOVED lines=100> */
.L_x_25:
[----:B------:R-:W-:Y:S05]  /*1560*/  BRA.U !UP0, `(.L_x_27) ;  /* 0x0000000508c87547 */ /* 0x000fea000b800000 */
[----:B------:R-:W-:-:S05]  /*1570*/  IMAD.MOV R5, RZ, RZ, -R3 ;  /* 0x000000ffff057224 */ /* 0x000fca00078e0a03 */
[----:B------:R-:W-:-:S04]  /*1580*/  PRMT R5, R5, 0x7710, RZ ;  /* 0x0000771005057816 */ /* 0x000fc800000000ff */
        /* <DEDUP_REMOVED lines=54> */
.L_x_28:
        /* <DEDUP_REMOVED lines=10> */
[----:B--2---:R-:W-:-:S05]  /*1990*/  IMAD.IADD R11, R1, 0x1, R4 ;  /* 0x00000001010b7824 */ /* 0x004fca00078e0204 */
[----:B------:R-:W2:Y:S04]  /*19a0*/  LDL.U8 R12, [R11] ;  /* 0x000000000b0c7983 */ /* 0x000ea80000100000 */
        /* <DEDUP_REMOVED lines=23> */
.L_x_29:
        /* <DEDUP_REMOVED lines=23> */
.L_x_27:
        /* <DEDUP_REMOVED lines=12> */
.L_x_31:
        /* <DEDUP_REMOVED lines=11> */
.L_x_54:


//--------------------- .text._Z24medianFilterSharedKernelILi16ELi16ELi7EEvPhS0_ii --------------------------
	.section	.text._Z24medianFilterSharedKernelILi16ELi16ELi7EEvPhS0_ii,"ax",@progbits
	.align	128
        .global         _Z24medianFilterSharedKernelILi16ELi16ELi7EEvPhS0_ii
        .type           _Z24medianFilterSharedKernelILi16ELi16ELi7EEvPhS0_ii,@function
        .size           _Z24medianFilterSharedKernelILi16ELi16ELi7EEvPhS0_ii,(.L_x_55 - _Z24medianFilterSharedKernelILi16ELi16ELi7EEvPhS0_ii)
        .other          _Z24medianFilterSharedKernelILi16ELi16ELi7EEvPhS0_ii,@"STO_CUDA_ENTRY STV_DEFAULT"
_Z24medianFilterSharedKernelILi16ELi16ELi7EEvPhS0_ii:
.text._Z24medianFilterSharedKernelILi16ELi16ELi7EEvPhS0_ii:
[----:B------:R-:W-:Y:S01]  /*0000*/  LDC R1, c[0x0][0x37c] ;  /* 0x0000df00ff017b82 */ /* 0x000fe20000000800 */
[----:B------:R-:W0:Y:S01]  /*0010*/  S2R R2, SR_TID.Y ;  /* 0x0000000000027919 */ /* 0x000e220000002200 */
[----:B------:R-:W1:Y:S01]  /*0020*/  LDCU.64 UR4, c[0x0][0x358] ;  /* 0x00006b00ff0477ac */ /* 0x000e620008000a00 */
[----:B------:R-:W-:Y:S01]  /*0030*/  BSSY.RECONVERGENT B0, `(.L_x_32) ;  /* 0x000002e000007945 */ /* 0x000fe20003800200 */
[----:B------:R-:W2:Y:S01]  /*0040*/  S2R R10, SR_TID.X ;  /* 0x00000000000a7919 */ /* 0x000ea20000002100 */
[----:B------:R-:W3:Y:S01]  /*0050*/  LDCU.64 UR8, c[0x0][0x390] ;  /* 0x00007200ff0877ac */ /* 0x000ee20008000a00 */
[----:B------:R-:W2:Y:S01]  /*0060*/  S2R R3, SR_CTAID.X ;  /* 0x0000000000037919 */ /* 0x000ea20000002500 */
[----:B------:R-:W4:Y:S01]  /*0070*/  S2R R11, SR_CTAID.Y ;  /* 0x00000000000b7919 */ /* 0x000f220000002600 */
[----:B0-----:R-:W-:Y:S01]  /*0080*/  ISETP.GT.U32.AND P0, PT, R2, 0x15, PT ;  /* 0x000000150200780c */ /* 0x001fe20003f04070 */
[----:B--2---:R-:W-:Y:S02]  /*0090*/  IMAD R0, R3, 0x10, R10 ;  /* 0x0000001003007824 */ /* 0x004fe400078e020a */
[----:B----4-:R-:W-:-:S10]  /*00a0*/  IMAD R15, R11, 0x10, R2 ;  /* 0x000000100b0f7824 */ /* 0x010fd400078e0202 */
[----:B-1-3--:R-:W-:Y:S05]  /*00b0*/  @P0 BRA `(.L_x_33) ;  /* 0x0000000000940947 */ /* 0x00afea0003800000 */
[----:B------:R-:W-:-:S07]  /*00c0*/  VIADD R4, R10, 0xfffffffd ;  /* 0xfffffffd0a047836 */ /* 0x000fce0000000000 */
.L_x_37:
[----:B------:R-:W-:Y:S01]  /*00d0*/  ISETP.GT.U32.AND P0, PT, R10, 0x15, PT ;  /* 0x000000150a00780c */ /* 0x000fe20003f04070 */
[----:B------:R-:W-:Y:S01]  /*00e0*/  BSSY.RECONVERGENT B1, `(.L_x_34) ;  /* 0x0000020000017945 */ /* 0x000fe20003800200 */
[C---:B------:R-:W-:Y:S01]  /*00f0*/  ISETP.GE.U32.AND P1, PT, R2.reuse, 0x6, PT ;  /* 0x000000060200780c */ /* 0x040fe20003f26070 */
[----:B------:R-:W-:-:S10]  /*0100*/  VIADD R9, R2, 0x10 ;  /* 0x0000001002097836 */ /* 0x000fd40000000000 */
[----:B------:R-:W-:Y:S05]  /*0110*/  @P0 BRA `(.L_x_35) ;  /* 0x0000000000700947 */ /* 0x000fea0003800000 */
        /* <DEDUP_REMOVED lines=8> */
[----:B0-----:R-:W-:Y:S01]  /*01a0*/  LEA R3, R6, R3, 0x18 ;  /* 0x0000000306037211 */ /* 0x001fe200078ec0ff */
[----:B------:R-:W-:-:S04]  /*01b0*/  IMAD.MOV.U32 R6, RZ, RZ, R4 ;  /* 0x000000ffff067224 */ /* 0x000fc800078e0004 */
[----:B------:R-:W-:-:S07]  /*01c0*/  IMAD R13, R2, 0x16, R3 ;  /* 0x00000016020d7824 */ /* 0x000fce00078e0203 */
.L_x_36:
[----:B------:R-:W-:-:S05]  /*01d0*/  VIADD R2, R5, 0xfffffffd ;  /* 0xfffffffd05027836 */ /* 0x000fca0000000000 */
[----:B------:R-:W-:-:S04]  /*01e0*/  ISETP.GE.AND P0, PT, R2, UR8, PT ;  /* 0x0000000802007c0c */ /* 0x000fc8000bf06270 */
[----:B------:R-:W-:-:S04]  /*01f0*/  ISETP.LT.OR P0, PT, R5, 0x3, P0 ;  /* 0x000000030500780c */ /* 0x000fc80000701670 */
[----:B------:R-:W-:-:S04]  /*0200*/  ISETP.LT.U32.OR P0, PT, R16, 0x3, P0 ;  /* 0x000000031000780c */ /* 0x000fc80000701470 */
[----:B------:R-:W-:-:S13]  /*0210*/  ISETP.GE.OR P0, PT, R17, UR9, P0 ;  /* 0x0000000911007c0c */ /* 0x000fda0008706670 */
[----:B------:R-:W0:Y:S02]  /*0220*/  @!P0 LDC.64 R2, c[0x0][0x380] ;  /* 0x0000e000ff028b82 */ /* 0x000e240000000a00 */
[----:B0-----:R-:W-:-:S04]  /*0230*/  @!P0 IADD3 R2, P2, P3, R5, R2, R12 ;  /* 0x0000000205028210 */ /* 0x001fc80007b5e00c */
[----:B------:R-:W-:-:S05]  /*0240*/  @!P0 IADD3.X R3, PT, PT, RZ, R3, R14, P2, P3 ;  /* 0x00000003ff038210 */ /* 0x000fca00017e640e */
[----:B------:R-:W2:Y:S01]  /*0250*/  @!P0 LDG.E.U8 R2, desc[UR4][R2.64+-0x3] ;  /* 0xfffffd0402028981 */ /* 0x000ea2000c1e1100 */
[----:B------:R-:W-:Y:S02]  /*0260*/  IMAD.IADD R7, R13, 0x1, R6 ;  /* 0x000000010d077824 */ /* 0x000fe400078e0206 */
[C---:B------:R-:W-:Y:S02]  /*0270*/  VIADD R8, R6.reuse, 0x3 ;  /* 0x0000000306087836 */ /* 0x040fe40000000000 */
[----:B------:R-:W-:Y:S02]  /*0280*/  VIADD R6, R6, 0x10 ;  /* 0x0000001006067836 */ /* 0x000fe40000000000 */
[----:B------:R-:W-:Y:S01]  /*0290*/  VIADD R5, R5, 0x10 ;  /* 0x0000001005057836 */ /* 0x000fe20000000000 */
[----:B--2---:R0:W-:Y:S04]  /*02a0*/  @!P0 STS.U8 [R7+0x3], R2 ;  /* 0x0000030207008388 */ /* 0x0041e80000000000 */
[----:B------:R0:W-:Y:S01]  /*02b0*/  @P0 STS.U8 [R7+0x3], RZ ;  /* 0x000003ff07000388 */ /* 0x0001e20000000000 */
[----:B------:R-:W-:-:S13]  /*02c0*/  ISETP.GE.U32.AND P0, PT, R8, 0x6, PT ;  /* 0x000000060800780c */ /* 0x000fda0003f06070 */
[----:B0-----:R-:W-:Y:S05]  /*02d0*/  @!P0 BRA `(.L_x_36) ;  /* 0xfffffffc00bc8947 */ /* 0x001fea000383ffff */
.L_x_35:
[----:B------:R-:W-:Y:S05]  /*02e0*/  BSYNC.RECONVERGENT B1 ;  /* 0x0000000000017941 */ /* 0x000fea0003800200 */
.L_x_34:
[----:B------:R-:W-:Y:S01]  /*02f0*/  IMAD.MOV.U32 R2, RZ, RZ, R9 ;  /* 0x000000ffff027224 */ /* 0x000fe200078e0009 */
[----:B------:R-:W-:Y:S06]  /*0300*/  @!P1 BRA `(.L_x_37) ;  /* 0xfffffffc00709947 */ /* 0x000fec000383ffff */
.L_x_33:
[----:B------:R-:W-:Y:S05]  /*0310*/  BSYNC.RECONVERGENT B0 ;  /* 0x0000000000007941 */ /* 0x000fea0003800200 */
.L_x_32:
[----:B------:R-:W0:Y:S01]  /*0320*/  LDCU.64 UR10, c[0x0][0x390] ;  /* 0x00007200ff0a77ac */ /* 0x000e220008000a00 */
[----:B------:R-:W-:Y:S01]  /*0330*/  BAR.SYNC.DEFER_BLOCKING 0x0 ;  /* 0x0000000000007b1d */ /* 0x000fe20000010000 */
[----:B0-----:R-:W-:-:S04]  /*0340*/  ISETP.GE.AND P0, PT, R15, UR11, PT ;  /* 0x0000000b0f007c0c */ /* 0x001fc8000bf06270 */
[----:B------:R-:W-:-:S13]  /*0350*/  ISETP.GE.OR P0, PT, R0, UR10, P0 ;  /* 0x0000000a00007c0c */ /* 0x000fda0008706670 */
[----:B------:R-:W-:Y:S05]  /*0360*/  @P0 EXIT ;  /* 0x000000000000094d */ /* 0x000fea0003800000 */
[----:B------:R-:W0:Y:S01]  /*0370*/  S2R R3, SR_CgaCtaId ;  /* 0x0000000000037919 */ /* 0x000e220000008800 */
[----:B------:R-:W-:Y:S01]  /*0380*/  MOV R0, 0x400 ;  /* 0x0000040000007802 */ /* 0x000fe20000000f00 */
[----:B------:R-:W1:Y:S01]  /*0390*/  LDCU.64 UR6, c[0x0][0x388] ;  /* 0x00007100ff0677ac */ /* 0x000e620008000a00 */
[----:B------:R-:W2:Y:S01]  /*03a0*/  S2R R51, SR_TID.Y ;  /* 0x0000000000337919 */ /* 0x000ea20000002200 */
[----:B------:R-:W3:Y:S01]  /*03b0*/  S2R R2, SR_TID.X ;  /* 0x0000000000027919 */ /* 0x000ee20000002100 */
[----:B0-----:R-:W-:-:S05]  /*03c0*/  LEA R0, R3, R0, 0x18 ;  /* 0x0000000003007211 */ /* 0x001fca00078ec0ff */
[----:B--2---:R-:W-:-:S04]  /*03d0*/  IMAD R51, R51, 0x16, R0 ;  /* 0x0000001633337824 */ /* 0x004fc800078e0200 */
[----:B---3--:R-:W-:-:S05]  /*03e0*/  IMAD.IADD R51, R51, 0x1, R2 ;  /* 0x0000000133337824 */ /* 0x008fca00078e0202 */
[----:B------:R-:W-:Y:S04]  /*03f0*/  LDS.U8 R40, [R51] ;  /* 0x0000000033287984 */ /* 0x000fe80000000000 */
[----:B------:R-:W0:Y:S04]  /*0400*/  LDS.U8 R6, [R51+0x1] ;  /* 0x0000010033067984 */ /* 0x000e280000000000 */
[----:B------:R-:W2:Y:S04]  /*0410*/  LDS.U8 R34, [R51+0x2] ;  /* 0x0000020033227984 */ /* 0x000ea80000000000 */
[----:B------:R-:W3:Y:S04]  /*0420*/  LDS.U8 R22, [R51+0x3] ;  /* 0x0000030033167984 */ /* 0x000ee80000000000 */
[----:B------:R-:W4:Y:S04]  /*0430*/  LDS.U8 R20, [R51+0x4] ;  /* 0x0000040033147984 */ /* 0x000f280000000000 */
[----:B------:R-:W5:Y:S04]  /*0440*/  LDS.U8 R12, [R51+0x5] ;  /* 0x00000500330c7984 */ /* 0x000f680000000000 */
[----:B------:R-:W1:Y:S04]  /*0450*/  LDS.U8 R8, [R51+0x6] ;  /* 0x0000060033087984 */ /* 0x000e680000000000 */
[----:B------:R-:W1:Y:S04]  /*0460*/  LDS.U8 R50, [R51+0x16] ;  /* 0x0000160033327984 */ /* 0x000e680000000000 */
[----:B------:R-:W1:Y:S04]  /*0470*/  LDS.U8 R48, [R51+0x17] ;  /* 0x0000170033307984 */ /* 0x000e680000000000 */
[----:B------:R-:W1:Y:S04]  /*0480*/  LDS.U8 R18, [R51+0x18] ;  /* 0x0000180033127984 */ /* 0x000e680000000000 */
[----:B------:R-:W1:Y:S01]  /*0490*/  LDS.U8 R42, [R51+0x19] ;  /* 0x00001900332a7984 */ /* 0x000e620000000000 */
[----:B0-----:R-:W-:-:S03]  /*04a0*/  VIMNMX.U16x2 R24, PT, PT, R40, R6, PT ;  /* 0x0000000628187248 */ /* 0x001fc60003fe0200 */
[----:B------:R-:W0:Y:S01]  /*04b0*/  LDS.U8 R36, [R51+0x1a] ;  /* 0x00001a0033247984 */ /* 0x000e220000000000 */
[----:B------:R-:W-:Y:S02]  /*04c0*/  VIMNMX.U16x2 R23, PT, PT, R40, R6, !PT ;  /* 0x0000000628177248 */ /* 0x000fe40007fe0200 */
[CC--:B--2---:R-:W-:Y:S01]  /*04d0*/  VIMNMX.U16x2 R4, PT, PT, R24.reuse, R34.reuse, PT ;  /* 0x0000002218047248 */ /* 0x0c4fe20003fe0200 */
[----:B------:R-:W2:Y:S01]  /*04e0*/  LDS.U8 R16, [R51+0x1b] ;  /* 0x00001b0033107984 */ /* 0x000ea20000000000 */
[----:B------:R-:W-:Y:S02]  /*04f0*/  VIMNMX.U16x2 R24, PT, PT, R24, R34, !PT ;  /* 0x0000002218187248 */ /* 0x000fe40007fe0200 */
[CC--:B---3--:R-:W-:Y:S01]  /*0500*/  VIMNMX.U16x2 R28, PT, PT, R4.reuse, R22.reuse, PT ;  /* 0x00000016041c7248 */ /* 0x0c8fe20003fe0200 */
[----:B------:R-:W3:Y:S01]  /*0510*/  LDS.U8 R38, [R51+0x1c] ;  /* 0x00001c0033267984 */ /* 0x000ee20000000000 */
[----:B------:R-:W-:Y:S02]  /*0520*/  VIMNMX.U16x2 R4, PT, PT, R4, R22, !PT ;  /* 0x0000001604047248 */ /* 0x000fe40007fe0200 */
[CC--:B----4-:R-:W-:Y:S01]  /*0530*/  VIMNMX.U16x2 R3, PT, PT, R28.reuse, R20.reuse, PT ;  /* 0x000000141c037248 */ /* 0x0d0fe20003fe0200 */
[----:B------:R-:W4:Y:S01]  /*0540*/  LDS.U8 R14, [R51+0x2c] ;  /* 0x00002c00330e7984 */ /* 0x000f220000000000 */
[----:B------:R-:W-:-:S02]  /*0550*/  VIMNMX.U16x2 R28, PT, PT, R28, R20, !PT ;  /* 0x000000141c1c7248 */ /* 0x000fc40007fe0200 */
[CC--:B-----5:R-:W-:Y:S01]  /*0560*/  VIMNMX.U16x2 R29, PT, PT, R3.reuse, R12.reuse, PT ;  /* 0x0000000c031d7248 */ /* 0x0e0fe20003fe0200 */
[----:B------:R-:W5:Y:S01]  /*0570*/  LDS.U8 R10, [R51+0x2d] ;  /* 0x00002d00330a7984 */ /* 0x000f620000000000 */
[----:B------:R-:W-:Y:S02]  /*0580*/  VIMNMX.U16x2 R3, PT, PT, R3, R12, !PT ;  /* 0x0000000c03037248 */ /* 0x000fe40007fe0200 */
[CC--:B-1----:R-:W-:Y:S01]  /*0590*/  VIMNMX.U16x2 R2, PT, PT, R29.reuse, R8.reuse, PT ;  /* 0x000000081d027248 */ /* 0x0c2fe20003fe0200 */
[----:B------:R-:W1:Y:S01]  /*05a0*/  LDS.U8 R46, [R51+0x2e] ;  /* 0x00002e00332e7984 */ /* 0x000e620000000000 */
[----:B------:R-:W-:Y:S02]  /*05b0*/  VIMNMX.U16x2 R29, PT, PT, R29, R8, !PT ;  /* 0x000000081d1d7248 */ /* 0x000fe40007fe0200 */
[CC--:B------:R-:W-:Y:S01]  /*05c0*/  VIMNMX.U16x2 R27, PT, PT, R2.reuse, R50.reuse, PT ;  /* 0x00000032021b7248 */ /* 0x0c0fe20003fe0200 */
[----:B------:R-:W1:Y:S01]  /*05d0*/  LDS.U8 R44, [R51+0x2f] ;  /* 0x00002f00332c7984 */ /* 0x000e620000000000 */
[----:B------:R-:W-:-:S02]  /*05e0*/  VIMNMX.U16x2 R2, PT, PT, R2, R50, !PT ;  /* 0x0000003202027248 */ /* 0x000fc40007fe0200 */
[CC--:B------:R-:W-:Y:S01]  /*05f0*/  VIMNMX.U16x2 R0, PT, PT, R27.reuse, R48.reuse, PT ;  /* 0x000000301b007248 */ /* 0x0c0fe20003fe0200 */
[----:B------:R-:W1:Y:S01]  /*0600*/  LDS.U8 R40, [R51+0x30] ;  /* 0x0000300033287984 */ /* 0x000e620000000000 */
[----:B------:R-:W-:Y:S02]  /*0610*/  VIMNMX.U16x2 R27, PT, PT, R27, R48, !PT ;  /* 0x000000301b1b7248 */ /* 0x000fe40007fe0200 */
[CC--:B------:R-:W-:Y:S01]  /*0620*/  VIMNMX.U16x2 R25, PT, PT, R0.reuse, R18.reuse, PT ;  /* 0x0000001200197248 */ /* 0x0c0fe20003fe0200 */
[----:B------:R-:W1:Y:S01]  /*0630*/  LDS.U8 R22, [R51+0x31] ;  /* 0x0000310033167984 */ /* 0x000e620000000000 */
[----:B------:R-:W-:Y:S02]  /*0640*/  VIMNMX.U16x2 R0, PT, PT, R0, R18, !PT ;  /* 0x0000001200007248 */ /* 0x000fe40007fe0200 */
[CC--:B------:R-:W-:Y:S01]  /*0650*/  VIMNMX.U16x2 R30, PT, PT, R25.reuse, R42.reuse, PT ;  /* 0x0000002a191e7248 */ /* 0x0c0fe20003fe0200 */
[----:B------:R-:W1:Y:S01]  /*0660*/  LDS.U8 R20, [R51+0x32] ;  /* 0x0000320033147984 */ /* 0x000e620000000000 */
[----:B------:R-:W-:-:S02]  /*0670*/  VIMNMX.U16x2 R25, PT, PT, R25, R42, !PT ;  /* 0x0000002a19197248 */ /* 0x000fc40007fe0200 */
[CC--:B0-----:R-:W-:Y:S01]  /*0680*/  VIMNMX.U16x2 R26, PT, PT, R30.reuse, R36.reuse, PT ;  /* 0x000000241e1a7248 */ /* 0x0c1fe20003fe0200 */
[----:B------:R-:W0:Y:S01]  /*0690*/  LDS.U8 R12, [R51+0x42] ;  /* 0x00004200330c7984 */ /* 0x000e220000000000 */
[----:B------:R-:W-:Y:S02]  /*06a0*/  VIMNMX.U16x2 R30, PT, PT, R30, R36, !PT ;  /* 0x000000241e1e7248 */ /* 0x000fe40007fe0200 */
[CC--:B--2---:R-:W-:Y:S01]  /*06b0*/  VIMNMX.U16x2 R31, PT, PT, R26.reuse, R16.reuse, PT ;  /* 0x000000101a1f7248 */ /* 0x0c4fe20003fe0200 */
[----:B------:R-:W2:Y:S01]  /*06c0*/  LDS.U8 R50, [R51+0x43] ;  /* 0x0000430033327984 */ /* 0x000ea20000000000 */
[----:B------:R-:W-:Y:S02]  /*06d0*/  VIMNMX.U16x2 R26, PT, PT, R26, R16, !PT ;  /* 0x000000101a1a7248 */ /* 0x000fe40007fe0200 */
[CC--:B---3--:R-:W-:Y:S01]  /*06e0*/  VIMNMX.U16x2 R5, PT, PT, R31.reuse, R38.reuse, PT ;  /* 0x000000261f057248 */ /* 0x0c8fe20003fe0200 */
[----:B------:R-:W3:Y:S01]  /*06f0*/  LDS.U8 R18, [R51+0x44] ;  /* 0x0000440033127984 */ /* 0x000ee20000000000 */
[----:B------:R-:W-:-:S02]  /*0700*/  VIMNMX.U16x2 R31, PT, PT, R31, R38, !PT ;  /* 0x000000261f1f7248 */ /* 0x000fc40007fe0200 */
[CC--:B----4-:R-:W-:Y:S01]  /*0710*/  VIMNMX.U16x2 R32, PT, PT, R5.reuse, R14.reuse, PT ;  /* 0x0000000e05207248 */ /* 0x0d0fe20003fe0200 */
[----:B------:R-:W4:Y:S01]  /*0720*/  LDS.U8 R16, [R51+0x45] ;  /* 0x0000450033107984 */ /* 0x000f220000000000 */
[----:B------:R-:W-:Y:S02]  /*0730*/  VIMNMX.U16x2 R5, PT, PT, R5, R14, !PT ;  /* 0x0000000e05057248 */ /* 0x000fe40007fe0200 */
[CC--:B-----5:R-:W-:Y:S01]  /*0740*/  VIMNMX.U16x2 R6, PT, PT, R32.reuse, R10.reuse, PT ;  /* 0x0000000a20067248 */ /* 0x0e0fe20003fe0200 */
[----:B------:R-:W5:Y:S01]  /*0750*/  LDS.U8 R48, [R51+0x46] ;  /* 0x0000460033307984 */ /* 0x000f620000000000 */
[----:B------:R-:W-:Y:S02]  /*0760*/  VIMNMX.U16x2 R32, PT, PT, R32, R10, !PT ;  /* 0x0000000a20207248 */ /* 0x000fe40007fe0200 */
[CC--:B-1----:R-:W-:Y:S01]  /*0770*/  VIMNMX.U16x2 R33, PT, PT, R6.reuse, R46.reuse, PT ;  /* 0x0000002e06217248 */ /* 0x0c2fe20003fe0200 */
        /* <DEDUP_REMOVED lines=14> */
[CC--:B0-----:R-:W-:Y:S01]  /*0860*/  VIMNMX.U16x2 R35, PT, PT, R9.reuse, R12.reuse, PT ;  /* 0x0000000c09237248 */ /* 0x0c1fe20003fe0200 */
[----:B------:R-:W0:Y:S01]  /*0870*/  LDS.U8 R20, [R51+0x5b] ;  /* 0x00005b0033147984 */ /* 0x000e220000000000 */
[----:B------:R-:W-:Y:S02]  /*0880*/  VIMNMX.U16x2 R9, PT, PT, R9, R12, !PT ;  /* 0x0000000c09097248 */ /* 0x000fe40007fe0200 */
[CC--:B--2---:R-:W-:Y:S02]  /*0890*/  VIMNMX.U16x2 R36, PT, PT, R35.reuse, R50.reuse, PT ;  /* 0x0000003223247248 */ /* 0x0c4fe40003fe0200 */
[----:B------:R-:W-:-:S02]  /*08a0*/  VIMNMX.U16x2 R35, PT, PT, R35, R50, !PT ;  /* 0x0000003223237248 */ /* 0x000fc40007fe0200 */
[CC--:B---3--:R-:W-:Y:S01]  /*08b0*/  VIMNMX.U16x2 R37, PT, PT, R36.reuse, R18.reuse, PT ;  /* 0x0000001224257248 */ /* 0x0c8fe20003fe0200 */
[----:B------:R-:W-:Y:S01]  /*08c0*/  LDS.U8 R50, [R51+0x5e] ;  /* 0x00005e0033327984 */ /* 0x000fe20000000000 */
[----:B------:R-:W-:Y:S02]  /*08d0*/  VIMNMX.U16x2 R36, PT, PT, R36, R18, !PT ;  /* 0x0000001224247248 */ /* 0x000fe40007fe0200 */
[CC--:B----4-:R-:W-:Y:S01]  /*08e0*/  VIMNMX.U16x2 R10, PT, PT, R37.reuse, R16.reuse, PT ;  /* 0x00000010250a7248 */ /* 0x0d0fe20003fe0200 */
[----:B------:R-:W2:Y:S01]  /*08f0*/  LDS.U8 R18, [R51+0x5c] ;  /* 0x00005c0033127984 */ /* 0x000ea20000000000 */
[----:B------:R-:W-:Y:S02]  /*0900*/  VIMNMX.U16x2 R37, PT, PT, R37, R16, !PT ;  /* 0x0000001025257248 */ /* 0x000fe40007fe0200 */
[CC--:B-----5:R-:W-:Y:S01]  /*0910*/  VIMNMX.U16x2 R38, PT, PT, R10.reuse, R48.reuse, PT ;  /* 0x000000300a267248 */ /* 0x0e0fe20003fe0200 */
[----:B------:R-:W3:Y:S01]  /*0920*/  LDS.U8 R16, [R51+0x5d] ;  /* 0x00005d0033107984 */ /* 0x000ee20000000000 */
[----:B------:R-:W-:-:S02]  /*0930*/  VIMNMX.U16x2 R10, PT, PT, R10, R48, !PT ;  /* 0x000000300a0a7248 */ /* 0x000fc40007fe0200 */
[CC--:B-1----:R-:W-:Y:S01]  /*0940*/  VIMNMX.U16x2 R11, PT, PT, R38.reuse, R42.reuse, PT ;  /* 0x0000002a260b7248 */ /* 0x0c2fe20003fe0200 */
[----:B------:R-:W1:Y:S01]  /*0950*/  LDS.U8 R48, [R51+0x6e] ;  /* 0x00006e0033307984 */ /* 0x000e620000000000 */
[----:B------:R-:W-:Y:S02]  /*0960*/  VIMNMX.U16x2 R38, PT, PT, R38, R42, !PT ;  /* 0x0000002a26267248 */ /* 0x000fe40007fe0200 */
[CC--:B------:R-:W-:Y:S02]  /*0970*/  VIMNMX.U16x2 R39, PT, PT, R11.reuse, R14.reuse, PT ;  /* 0x0000000e0b277248 */ /* 0x0c0fe40003fe0200 */
[----:B------:R-:W-:Y:S02]  /*0980*/  VIMNMX.U16x2 R11, PT, PT, R11, R14, !PT ;  /* 0x0000000e0b0b7248 */ /* 0x000fe40007fe0200 */
[CC--:B------:R-:W-:Y:S02]  /*0990*/  VIMNMX.U16x2 R12, PT, PT, R39.reuse, R46.reuse, PT ;  /* 0x0000002e270c7248 */ /* 0x0c0fe40003fe0200 */
[----:B------:R-:W-:-:S02]  /*09a0*/  VIMNMX.U16x2 R39, PT, PT, R39, R46, !PT ;  /* 0x0000002e27277248 */ /* 0x000fc40007fe0200 */
[CC--:B------:R-:W-:Y:S01]  /*09b0*/  VIMNMX.U16x2 R40, PT, PT, R12.reuse, R44.reuse, PT ;  /* 0x0000002c0c287248 */ /* 0x0c0fe20003fe0200 */
[----:B------:R-:W4:Y:S01]  /*09c0*/  LDS.U8 R46, [R51+0x6f] ;  /* 0x00006f00332e7984 */ /* 0x000f220000000000 */
[----:B------:R-:W-:Y:S02]  /*09d0*/  VIMNMX.U16x2 R12, PT, PT, R12, R44, !PT ;  /* 0x0000002c0c0c7248 */ /* 0x000fe40007fe0200 */
[CC--:B------:R-:W-:Y:S02]  /*09e0*/  VIMNMX.U16x2 R13, PT, PT, R40.reuse, R22.reuse, PT ;  /* 0x00000016280d7248 */ /* 0x0c0fe40003fe0200 */
[----:B------:R-:W-:Y:S02]  /*09f0*/  VIMNMX.U16x2 R40, PT, PT, R40, R22, !PT ;  /* 0x0000001628287248 */ /* 0x000fe40007fe0200 */
[----:B------:R-:W5:Y:S01]  /*0a00*/  LDS.U8 R22, [R51+0x70] ;  /* 0x0000700033167984 */ /* 0x000f620000000000 */
[CC--:B0-----:R-:W-:Y:S02]  /*0a10*/  VIMNMX.U16x2 R41, PT, PT, R13.reuse, R20.reuse, PT ;  /* 0x000000140d297248 */ /* 0x0c1fe40003fe0200 */
[----:B------:R-:W-:-:S02]  /*0a20*/  VIMNMX.U16x2 R13, PT, PT, R13, R20, !PT ;  /* 0x000000140d0d7248 */ /* 0x000fc40007fe0200 */
[----:B------:R-:W0:Y:S01]  /*0a30*/  LDS.U8 R20, [R51+0x71] ;  /* 0x0000710033147984 */ /* 0x000e220000000000 */
[CC--:B--2---:R-:W-:Y:S02]  /*0a40*/  VIMNMX.U16x2 R14, PT, PT, R41.reuse, R18.reuse, PT ;  /* 0x00000012290e7248 */ /* 0x0c4fe40003fe0200 */
[----:B------:R-:W-:Y:S02]  /*0a50*/  VIMNMX.U16x2 R41, PT, PT, R41, R18, !PT ;  /* 0x0000001229297248 */ /* 0x000fe40007fe0200 */
[CC--:B---3--:R-:W-:Y:S01]  /*0a60*/  VIMNMX.U16x2 R42, PT, PT, R14.reuse, R16.reuse, PT ;  /* 0x000000100e2a7248 */ /* 0x0c8fe20003fe0200 */
[----:B------:R-:W2:Y:S01]  /*0a70*/  LDS.U8 R18, [R51+0x72] ;  /* 0x0000720033127984 */ /* 0x000ea20000000000 */
[----:B------:R-:W-:Y:S02]  /*0a80*/  VIMNMX.U16x2 R14, PT, PT, R14, R16, !PT ;  /* 0x000000100e0e7248 */ /* 0x000fe40007fe0200 */
[CC--:B------:R-:W-:Y:S02]  /*0a90*/  VIMNMX.U16x2 R15, PT, PT, R42.reuse, R50.reuse, PT ;  /* 0x000000322a0f7248 */ /* 0x0c0fe40003fe0200 */
[----:B------:R-:W-:-:S02]  /*0aa0*/  VIMNMX.U16x2 R42, PT, PT, R42, R50, !PT ;  /* 0x000000322a2a7248 */ /* 0x000fc40007fe0200 */
[CC--:B-1----:R-:W-:Y:S01]  /*0ab0*/  VIMNMX.U16x2 R43, PT, PT, R15.reuse, R48.reuse, PT ;  /* 0x000000300f2b7248 */ /* 0x0c2fe20003fe0200 */
[----:B------:R-:W-:Y:S01]  /*0ac0*/  LDS.U8 R50, [R51+0x87] ;  /* 0x0000870033327984 */ /* 0x000fe20000000000 */
[----:B------:R-:W-:-:S03]  /*0ad0*/  VIMNMX.U16x2 R15, PT, PT, R15, R48, !PT ;  /* 0x000000300f0f7248 */ /* 0x000fc60007fe0200 */
[----:B------:R-:W1:Y:S01]  /*0ae0*/  LDS.U8 R48, [R51+0x73] ;  /* 0x0000730033307984 */ /* 0x000e620000000000 */
[CC--:B----4-:R-:W-:Y:S02]  /*0af0*/  VIMNMX.U16x2 R16, PT, PT, R43.reuse, R46.reuse, PT ;  /* 0x0000002e2b107248 */ /* 0x0d0fe40003fe0200 */
[----:B------:R-:W-:Y:S02]  /*0b00*/  VIMNMX.U16x2 R43, PT, PT, R43, R46, !PT ;  /* 0x0000002e2b2b7248 */ /* 0x000fe40007fe0200 */
[----:B------:R-:W3:Y:S01]  /*0b10*/  LDS.U8 R46, [R51+0x74] ;  /* 0x00007400332e7984 */ /* 0x000ee20000000000 */
[CC--:B-----5:R-:W-:Y:S02]  /*0b20*/  VIMNMX.U16x2 R44, PT, PT, R16.reuse, R22.reuse, PT ;  /* 0x00000016102c7248 */ /* 0x0e0fe40003fe0200 */
[----:B------:R-:W-:Y:S02]  /*0b30*/  VIMNMX.U16x2 R16, PT, PT, R16, R22, !PT ;  /* 0x0000001610107248 */ /* 0x000fe40007fe0200 */
[----:B------:R-:W4:Y:S01]  /*0b40*/  LDS.U8 R22, [R51+0x84] ;  /* 0x0000840033167984 */ /* 0x000f220000000000 */
[----:B0-----:R-:W-:-:S02]  /*0b50*/  VIMNMX.U16x2 R17, PT, PT, R44, R20, PT ;  /* 0x000000142c117248 */ /* 0x001fc40003fe0200 */
[----:B------:R-:W-:Y:S02]  /*0b60*/  VIMNMX.U16x2 R44, PT, PT, R44, R20, !PT ;  /* 0x000000142c2c7248 */ /* 0x000fe40007fe0200 */
[----:B------:R-:W0:Y:S01]  /*0b70*/  LDS.U8 R20, [R51+0x85] ;  /* 0x0000850033147984 */ /* 0x000e220000000000 */
[CC--:B--2---:R-:W-:Y:S02]  /*0b80*/  VIMNMX.U16x2 R45, PT, PT, R17.reuse, R18.reuse, PT ;  /* 0x00000012112d7248 */ /* 0x0c4fe40003fe0200 */
[----:B------:R-:W-:Y:S02]  /*0b90*/  VIMNMX.U16x2 R17, PT, PT, R17, R18, !PT ;  /* 0x0000001211117248 */ /* 0x000fe40007fe0200 */
[CC--:B-1----:R-:W-:Y:S02]  /*0ba0*/  VIMNMX.U16x2 R18, PT, PT, R45.reuse, R48.reuse, PT ;  /* 0x000000302d127248 */ /* 0x0c2fe40003fe0200 */
[----:B------:R-:W-:Y:S02]  /*0bb0*/  VIMNMX.U16x2 R45, PT, PT, R45, R48, !PT ;  /* 0x000000302d2d7248 */ /* 0x000fe40007fe0200 */
[----:B---3--:R-:W-:-:S02]  /*0bc0*/  VIMNMX.U16x2 R19, PT, PT, R18, R46, PT ;  /* 0x0000002e12137248 */ /* 0x008fc40003fe0200 */
[----:B------:R-:W-:Y:S02]  /*0bd0*/  VIMNMX.U16x2 R18, PT, PT, R18, R46, !PT ;  /* 0x0000002e12127248 */ /* 0x000fe40007fe0200 */
[CC--:B----4-:R-:W-:Y:S02]  /*0be0*/  VIMNMX.U16x2 R46, PT, PT, R19.reuse, R22.reuse, !PT ;  /* 0x00000016132e7248 */ /* 0x0d0fe40007fe0200 */
[----:B------:R-:W-:Y:S02]  /*0bf0*/  VIMNMX.U16x2 R19, PT, PT, R19, R22, PT ;  /* 0x0000001613137248 */ /* 0x000fe40003fe0200 */
[----:B------:R-:W1:Y:S02]  /*0c00*/  LDS.U8 R22, [R51+0x86] ;  /* 0x0000860033167984 */ /* 0x000e640000000000 */
[CC--:B0-----:R-:W-:Y:S02]  /*0c10*/  VIMNMX.U16x2 R47, PT, PT, R19.reuse, R20.reuse, PT ;  /* 0x00000014132f7248 */ /* 0x0c1fe40003fe0200 */
[----:B------:R-:W-:-:S02]  /*0c20*/  VIMNMX.U16x2 R19, PT, PT, R19, R20, !PT ;  /* 0x0000001413137248 */ /* 0x000fc40007fe0200 */
[CC--:B-1----:R-:W-:Y:S02]  /*0c30*/  VIMNMX.U16x2 R20, PT, PT, R47.reuse, R22.reuse, PT ;  /* 0x000000162f147248 */ /* 0x0c2fe40003fe0200 */
[----:B------:R-:W-:Y:S02]  /*0c40*/  VIMNMX.U16x2 R47, PT, PT, R47, R22, !PT ;  /* 0x000000162f2f7248 */ /* 0x000fe40007fe0200 */
[----:B------:R-:W0:Y:S01]  /*0c50*/  LDS.U8 R22, [R51+0x88] ;  /* 0x0000880033167984 */ /* 0x000e220000000000 */
[CC--:B------:R-:W-:Y:S02]  /*0c60*/  VIMNMX.U16x2 R48, PT, PT, R20.reuse, R50.reuse, PT ;  /* 0x0000003214307248 */ /* 0x0c0fe40003fe0200 */
[----:B------:R-:W-:Y:S02]  /*0c70*/  VIMNMX.U16x2 R20, PT, PT, R20, R50, !PT ;  /* 0x0000003214147248 */ /* 0x000fe40007fe0200 */
[CC--:B0-----:R-:W-:Y:S02]  /*0c80*/  VIMNMX.U16x2 R21, PT, PT, R48.reuse, R22.reuse, !PT ;  /* 0x0000001630157248 */ /* 0x0c1fe40007fe0200 */
[----:B------:R-:W-:-:S02]  /*0c90*/  VIMNMX.U16x2 R48, PT, PT, R48, R22, PT ;  /* 0x0000001630307248 */ /* 0x000fc40003fe0200 */
[----:B------:R-:W0:Y:S02]  /*0ca0*/  LDS.U8 R22, [R51+0x89] ;  /* 0x0000890033167984 */ /* 0x000e240000000000 */
[CC--:B0-----:R-:W-:Y:S02]  /*0cb0*/  VIMNMX.U16x2 R49, PT, PT, R48.reuse, R22.reuse, !PT ;  /* 0x0000001630317248 */ /* 0x0c1fe40007fe0200 */
[----:B------:R-:W-:Y:S02]  /*0cc0*/  VIMNMX.U16x2 R48, PT, PT, R48, R22, PT ;  /* 0x0000001630307248 */ /* 0x000fe40003fe0200 */
[CC--:B------:R-:W-:Y:S02]  /*0cd0*/  VIMNMX.U16x2 R22, PT, PT, R23.reuse, R24.reuse, PT ;  /* 0x0000001817167248 */ /* 0x0c0fe40003fe0200 */
[----:B------:R-:W-:Y:S02]  /*0ce0*/  VIMNMX.U16x2 R24, PT, PT, R23, R24, !PT ;  /* 0x0000001817187248 */ /* 0x000fe40007fe0200 */
[----:B------:R-:W-:-:S02]  /*0cf0*/  VIMNMX.U16x2 R23, PT, PT, R22, R4, PT ;  /* 0x0000000416177248 */ /* 0x000fc40003fe0200 */
[----:B------:R-:W-:Y:S02]  /*0d00*/  VIMNMX.U16x2 R22, PT, PT, R22, R4, !PT ;  /* 0x0000000416167248 */ /* 0x000fe40007fe0200 */
[CC--:B------:R-:W-:Y:S02]  /*0d10*/  VIMNMX.U16x2 R4, PT, PT, R23.reuse, R28.reuse, PT ;  /* 0x0000001c17047248 */ /* 0x0c0fe40003fe0200 */
[----:B------:R-:W-:Y:S02]  /*0d20*/  VIMNMX.U16x2 R23, PT, PT, R23, R28, !PT ;  /* 0x0000001c17177248 */ /* 0x000fe40007fe0200 */
        /* <DEDUP_REMOVED lines=82> */
[CC--:B------:R-:W-:Y:S02]  /*1250*/  VIMNMX.U16x2 R20, PT, PT, R47.reuse, R21.reuse, !PT ;  /* 0x000000152f147248 */ /* 0x0c0fe40007fe0200 */
        /* <DEDUP_REMOVED lines=87> */
[----:B------:R-:W-:-:S02]  /*17d0*/  VIMNMX.U16x2 R19, PT, PT, R46, R20, !PT ;  /* 0x000000142e137248 */ /* 0x000fc40007fe0200 */
[----:B------:R-:W-:Y:S02]  /*17e0*/  VIMNMX.U16x2 R46, PT, PT, R46, R20, PT ;  /* 0x000000142e2e7248 */ /* 0x000fe40003fe0200 */
        /* <DEDUP_REMOVED lines=1326> */
[----:B------:R-:W-:Y:S02]  /*6ad0*/  VIMNMX.U16x2 R26, PT, PT, R25, R5, PT ;  /* 0x00000005191a7248 */ /* 0x000fe40003fe0200 */
[----:B------:R-:W-:Y:S02]  /*6ae0*/  VIMNMX3.U16x2 R27, R29, R28, R27, PT ;  /* 0x0000001c1d1b720f */ /* 0x000fe4000380021b */
[CC--:B------:R-:W-:Y:S02]  /*6af0*/  VIMNMX.U16x2 R28, PT, PT, R26.reuse, R6.reuse, PT ;  /* 0x000000061a1c7248 */ /* 0x0c0fe40003fe0200 */
[----:B------:R-:W-:Y:S02]  /*6b00*/  VIMNMX.U16x2 R26, PT, PT, R26, R6, !PT ;  /* 0x000000061a1a7248 */ /* 0x000fe40007fe0200 */
[----:B------:R-:W-:-:S02]  /*6b10*/  VIMNMX.U16x2 R29, PT, PT, R28, R7, PT ;  /* 0x000000071c1d7248 */ /* 0x000fc40003fe0200 */
[----:B------:R-:W-:Y:S02]  /*6b20*/  VIMNMX.U16x2 R5, PT, PT, R25, R5, !PT ;  /* 0x0000000519057248 */ /* 0x000fe40007fe0200 */
[-C--:B------:R-:W-:Y:S02]  /*6b30*/  VIMNMX.U16x2 R6, PT, PT, R29, R8.reuse, PT ;  /* 0x000000081d067248 */ /* 0x080fe40003fe0200 */
[----:B------:R-:W-:Y:S02]  /*6b40*/  VIMNMX3.U16x2 R5, R27, R5, R26, PT ;  /* 0x000000051b05720f */ /* 0x000fe4000380021a */
[----:B------:R-:W-:Y:S01]  /*6b50*/  VIMNMX.U16x2 R25, PT, PT, R6, R9, PT ;  /* 0x0000000906197248 */ /* 0x000fe20003fe0200 */
[----:B------:R-:W0:Y:S01]  /*6b60*/  S2R R26, SR_CTAID.Y ;  /* 0x00000000001a7919 */ /* 0x000e220000002600 */
[----:B------:R-:W-:Y:S02]  /*6b70*/  VIMNMX.U16x2 R7, PT, PT, R28, R7, !PT ;  /* 0x000000071c077248 */ /* 0x000fe40007fe0200 */
[----:B------:R-:W-:-:S02]  /*6b80*/  VIMNMX.U16x2 R29, PT, PT, R29, R8, !PT ;  /* 0x000000081d1d7248 */ /* 0x000fc40007fe0200 */
[CC--:B------:R-:W-:Y:S02]  /*6b90*/  VIMNMX.U16x2 R8, PT, PT, R25.reuse, R10.reuse, PT ;  /* 0x0000000a19087248 */ /* 0x0c0fe40003fe0200 */
[----:B------:R-:W-:Y:S02]  /*6ba0*/  VIMNMX.U16x2 R10, PT, PT, R25, R10, !PT ;  /* 0x0000000a190a7248 */ /* 0x000fe40007fe0200 */
[----:B------:R-:W-:Y:S01]  /*6bb0*/  VIMNMX3.U16x2 R5, R5, R7, R29, PT ;  /* 0x000000070505720f */ /* 0x000fe2000380021d */
[----:B------:R-:W1:Y:S01]  /*6bc0*/  S2R R25, SR_CTAID.X ;  /* 0x0000000000197919 */ /* 0x000e620000002500 */
[----:B------:R-:W-:Y:S02]  /*6bd0*/  VIMNMX.U16x2 R6, PT, PT, R6, R9, !PT ;  /* 0x0000000906067248 */ /* 0x000fe40007fe0200 */
[----:B------:R-:W-:Y:S02]  /*6be0*/  VIMNMX.U16x2 R7, PT, PT, R8, R11, PT ;  /* 0x0000000b08077248 */ /* 0x000fe40003fe0200 */
[----:B------:R-:W-:-:S02]  /*6bf0*/  VIMNMX3.U16x2 R5, R5, R6, R10, PT ;  /* 0x000000060505720f */ /* 0x000fc4000380020a */
[----:B------:R-:W2:Y:S01]  /*6c00*/  LDS.U8 R10, [R51+0x8a] ;  /* 0x00008a00330a7984 */ /* 0x000ea20000000000 */
[-C--:B------:R-:W-:Y:S02]  /*6c10*/  VIMNMX.U16x2 R9, PT, PT, R7, R12.reuse, PT ;  /* 0x0000000c07097248 */ /* 0x080fe40003fe0200 */
[----:B------:R-:W-:Y:S02]  /*6c20*/  VIMNMX.U16x2 R8, PT, PT, R8, R11, !PT ;  /* 0x0000000b08087248 */ /* 0x000fe40007fe0200 */
[----:B------:R-:W-:Y:S02]  /*6c30*/  VIMNMX.U16x2 R6, PT, PT, R9, R13, PT ;  /* 0x0000000d09067248 */ /* 0x000fe40003fe0200 */
[----:B------:R-:W-:Y:S02]  /*6c40*/  VIMNMX.U16x2 R12, PT, PT, R7, R12, !PT ;  /* 0x0000000c070c7248 */ /* 0x000fe40007fe0200 */
[----:B------:R-:W-:Y:S02]  /*6c50*/  VIMNMX.U16x2 R7, PT, PT, R6, R14, PT ;  /* 0x0000000e06077248 */ /* 0x000fe40003fe0200 */
[----:B------:R-:W-:-:S02]  /*6c60*/  VIMNMX3.U16x2 R5, R5, R8, R12, PT ;  /* 0x000000080505720f */ /* 0x000fc4000380020c */
[----:B------:R-:W-:Y:S01]  /*6c70*/  VIMNMX.U16x2 R8, PT, PT, R7, R15, PT ;  /* 0x0000000f07087248 */ /* 0x000fe20003fe0200 */
[----:B------:R-:W1:Y:S01]  /*6c80*/  S2R R12, SR_TID.X ;  /* 0x00000000000c7919 */ /* 0x000e620000002100 */
[----:B------:R-:W-:Y:S02]  /*6c90*/  VIMNMX.U16x2 R9, PT, PT, R9, R13, !PT ;  /* 0x0000000d09097248 */ /* 0x000fe40007fe0200 */
[----:B------:R-:W-:Y:S01]  /*6ca0*/  VIMNMX.U16x2 R14, PT, PT, R6, R14, !PT ;  /* 0x0000000e060e7248 */ /* 0x000fe20007fe0200 */
[----:B------:R-:W0:Y:S01]  /*6cb0*/  S2R R13, SR_TID.Y ;  /* 0x00000000000d7919 */ /* 0x000e220000002200 */
[----:B------:R-:W-:Y:S02]  /*6cc0*/  VIMNMX.U16x2 R6, PT, PT, R8, R16, PT ;  /* 0x0000001008067248 */ /* 0x000fe40003fe0200 */
[----:B------:R-:W-:Y:S02]  /*6cd0*/  VIMNMX3.U16x2 R5, R5, R9, R14, PT ;  /* 0x000000090505720f */ /* 0x000fe4000380020e */
[----:B------:R-:W-:-:S02]  /*6ce0*/  VIMNMX.U16x2 R9, PT, PT, R6, R17, PT ;  /* 0x0000001106097248 */ /* 0x000fc40003fe0200 */
[----:B------:R-:W-:Y:S02]  /*6cf0*/  VIMNMX.U16x2 R7, PT, PT, R7, R15, !PT ;  /* 0x0000000f07077248 */ /* 0x000fe40007fe0200 */
[----:B------:R-:W-:Y:S02]  /*6d00*/  VIMNMX.U16x2 R16, PT, PT, R8, R16, !PT ;  /* 0x0000001008107248 */ /* 0x000fe40007fe0200 */
[-C--:B------:R-:W-:Y:S02]  /*6d10*/  VIMNMX.U16x2 R8, PT, PT, R9, R18.reuse, PT ;  /* 0x0000001209087248 */ /* 0x080fe40003fe0200 */
[----:B------:R-:W-:Y:S02]  /*6d20*/  VIMNMX3.U16x2 R5, R5, R7, R16, PT ;  /* 0x000000070505720f */ /* 0x000fe40003800210 */
[----:B------:R-:W-:Y:S02]  /*6d30*/  VIMNMX.U16x2 R6, PT, PT, R6, R17, !PT ;  /* 0x0000001106067248 */ /* 0x000fe40007fe0200 */
[----:B------:R-:W-:-:S02]  /*6d40*/  VIMNMX.U16x2 R9, PT, PT, R9, R18, !PT ;  /* 0x0000001209097248 */ /* 0x000fc40007fe0200 */
[CC--:B------:R-:W-:Y:S02]  /*6d50*/  VIMNMX.U16x2 R7, PT, PT, R8.reuse, R19.reuse, PT ;  /* 0x0000001308077248 */ /* 0x0c0fe40003fe0200 */
[----:B------:R-:W-:Y:S02]  /*6d60*/  VIMNMX3.U16x2 R5, R5, R6, R9, PT ;  /* 0x000000060505720f */ /* 0x000fe40003800209 */
[CC--:B------:R-:W-:Y:S02]  /*6d70*/  VIMNMX.U16x2 R6, PT, PT, R7.reuse, R20.reuse, PT ;  /* 0x0000001407067248 */ /* 0x0c0fe40003fe0200 */
[----:B------:R-:W-:Y:S02]  /*6d80*/  VIMNMX.U16x2 R8, PT, PT, R8, R19, !PT ;  /* 0x0000001308087248 */ /* 0x000fe40007fe0200 */
[----:B------:R-:W-:Y:S01]  /*6d90*/  VIMNMX.U16x2 R7, PT, PT, R7, R20, !PT ;  /* 0x0000001407077248 */ /* 0x000fe20007fe0200 */
[----:B-1----:R-:W-:Y:S01]  /*6da0*/  IMAD R12, R25, 0x10, R12 ;  /* 0x00000010190c7824 */ /* 0x002fe200078e020c */
[----:B--2---:R-:W-:-:S02]  /*6db0*/  VIMNMX.U16x2 R10, PT, PT, R48, R10, !PT ;  /* 0x0000000a300a7248 */ /* 0x004fc40007fe0200 */
[----:B------:R-:W-:Y:S01]  /*6dc0*/  VIMNMX3.U16x2 R5, R5, R8, R7, PT ;  /* 0x000000080505720f */ /* 0x000fe20003800207 */
[----:B0-----:R-:W-:Y:S01]  /*6dd0*/  IMAD R13, R26, 0x10, R13 ;  /* 0x000000101a0d7824 */ /* 0x001fe200078e020d */
[CC--:B------:R-:W-:Y:S02]  /*6de0*/  VIMNMX.U16x2 R8, PT, PT, R47.reuse, R49.reuse, !PT ;  /* 0x000000312f087248 */ /* 0x0c0fe40007fe0200 */
[----:B------:R-:W-:Y:S01]  /*6df0*/  VIMNMX.U16x2 R47, PT, PT, R47, R49, PT ;  /* 0x000000312f2f7248 */ /* 0x000fe20003fe0200 */
[----:B------:R-:W-:Y:S01]  /*6e00*/  IMAD R12, R13, UR10, R12 ;  /* 0x0000000a0d0c7c24 */ /* 0x000fe2000f8e020c */
[-C--:B------:R-:W-:Y:S02]  /*6e10*/  VIMNMX.U16x2 R11, PT, PT, R6, R21.reuse, PT ;  /* 0x00000015060b7248 */ /* 0x080fe40003fe0200 */
[----:B------:R-:W-:Y:S02]  /*6e20*/  VIMNMX.U16x2 R9, PT, PT, R46, R8, !PT ;  /* 0x000000082e097248 */ /* 0x000fe40007fe0200 */
[----:B------:R-:W-:-:S02]  /*6e30*/  VIMNMX.U16x2 R21, PT, PT, R6, R21, !PT ;  /* 0x0000001506157248 */ /* 0x000fc40007fe0200 */
[----:B------:R-:W-:Y:S02]  /*6e40*/  VIMNMX.U16x2 R8, PT, PT, R46, R8, PT ;  /* 0x000000082e087248 */ /* 0x000fe40003fe0200 */
[----:B------:R-:W-:Y:S02]  /*6e50*/  VIMNMX.U16x2 R10, PT, PT, R47, R10, !PT ;  /* 0x0000000a2f0a7248 */ /* 0x000fe40007fe0200 */
[C---:B------:R-:W-:Y:S02]  /*6e60*/  VIMNMX.U16x2 R6, PT, PT, R11.reuse, R22, !PT ;  /* 0x000000160b067248 */ /* 0x040fe40007fe0200 */
[----:B------:R-:W-:Y:S02]  /*6e70*/  VIMNMX.U16x2 R7, PT, PT, R34, R36, !PT ;  /* 0x0000002422077248 */ /* 0x000fe40007fe0200 */
[----:B------:R-:W-:Y:S02]  /*6e80*/  VIMNMX.U16x2 R11, PT, PT, R11, R22, PT ;  /* 0x000000160b0b7248 */ /* 0x000fe40003fe0200 */
[----:B------:R-:W-:-:S02]  /*6e90*/  VIMNMX.U16x2 R22, PT, PT, R45, R9, !PT ;  /* 0x000000092d167248 */ /* 0x000fc40007fe0200 */
[----:B------:R-:W-:Y:S02]  /*6ea0*/  VIMNMX.U16x2 R9, PT, PT, R45, R9, PT ;  /* 0x000000092d097248 */ /* 0x000fe40003fe0200 */
[----:B------:R-:W-:Y:S02]  /*6eb0*/  VIMNMX.U16x2 R8, PT, PT, R8, R10, !PT ;  /* 0x0000000a08087248 */ /* 0x000fe40007fe0200 */
[CC--:B------:R-:W-:Y:S02]  /*6ec0*/  VIMNMX.U16x2 R16, PT, PT, R33.reuse, R7.reuse, !PT ;  /* 0x0000000721107248 */ /* 0x0c0fe40007fe0200 */
[----:B------:R-:W-:Y:S02]  /*6ed0*/  VIMNMX.U16x2 R33, PT, PT, R33, R7, PT ;  /* 0x0000000721217248 */ /* 0x000fe40003fe0200 */
[CC--:B------:R-:W-:Y:S02]  /*6ee0*/  VIMNMX.U16x2 R7, PT, PT, R44.reuse, R22.reuse, !PT ;  /* 0x000000162c077248 */ /* 0x0c0fe40007fe0200 */
[----:B------:R-:W-:-:S02]  /*6ef0*/  VIMNMX.U16x2 R22, PT, PT, R44, R22, PT ;  /* 0x000000162c167248 */ /* 0x000fc40003fe0200 */
[----:B------:R-:W-:Y:S02]  /*6f00*/  VIMNMX.U16x2 R8, PT, PT, R9, R8, !PT ;  /* 0x0000000809087248 */ /* 0x000fe40007fe0200 */
[----:B------:R-:W-:Y:S02]  /*6f10*/  VIMNMX3.U16x2 R5, R5, R21, R6, PT ;  /* 0x000000150505720f */ /* 0x000fe40003800206 */
[CC--:B------:R-:W-:Y:S02]  /*6f20*/  VIMNMX.U16x2 R21, PT, PT, R43.reuse, R7.reuse, !PT ;  /* 0x000000072b157248 */ /* 0x0c0fe40007fe0200 */
[----:B------:R-:W-:Y:S02]  /*6f30*/  VIMNMX.U16x2 R7, PT, PT, R43, R7, PT ;  /* 0x000000072b077248 */ /* 0x000fe40003fe0200 */
[----:B------:R-:W-:Y:S02]  /*6f40*/  VIMNMX.U16x2 R8, PT, PT, R22, R8, !PT ;  /* 0x0000000816087248 */ /* 0x000fe40007fe0200 */
[----:B------:R-:W-:-:S02]  /*6f50*/  VIMNMX.U16x2 R10, PT, PT, R42, R21, !PT ;  /* 0x000000152a0a7248 */ /* 0x000fc40007fe0200 */
[----:B------:R-:W-:Y:S02]  /*6f60*/  VIMNMX.U16x2 R21, PT, PT, R42, R21, PT ;  /* 0x000000152a157248 */ /* 0x000fe40003fe0200 */
[----:B------:R-:W-:Y:S02]  /*6f70*/  VIMNMX.U16x2 R7, PT, PT, R7, R8, !PT ;  /* 0x0000000807077248 */ /* 0x000fe40007fe0200 */
        /* <DEDUP_REMOVED lines=12> */
[----:B------:R-:W-:Y:S02]  /*7040*/  VIMNMX.U16x2 R9, PT, PT, R32, R16, !PT ;  /* 0x0000001020097248 */ /* 0x000fe40007fe0200 */
[CC--:B------:R-:W-:Y:S02]  /*7050*/  VIMNMX.U16x2 R17, PT, PT, R37.reuse, R14.reuse, !PT ;  /* 0x0000000e25117248 */ /* 0x0c0fe40007fe0200 */
[----:B------:R-:W-:Y:S02]  /*7060*/  VIMNMX.U16x2 R14, PT, PT, R37, R14, PT ;  /* 0x0000000e250e7248 */ /* 0x000fe40003fe0200 */
[----:B------:R-:W-:-:S02]  /*7070*/  VIMNMX.U16x2 R10, PT, PT, R19, R10, !PT ;  /* 0x0000000a130a7248 */ /* 0x000fc40007fe0200 */
[----:B------:R-:W-:Y:S02]  /*7080*/  VIMNMX.U16x2 R15, PT, PT, R31, R9, !PT ;  /* 0x000000091f0f7248 */ /* 0x000fe40007fe0200 */
[----:B------:R-:W-:Y:S02]  /*7090*/  VIMNMX.U16x2 R34, PT, PT, R34, R36, PT ;  /* 0x0000002422227248 */ /* 0x000fe40003fe0200 */
[CC--:B------:R-:W-:Y:S02]  /*70a0*/  VIMNMX.U16x2 R18, PT, PT, R35.reuse, R17.reuse, !PT ;  /* 0x0000001123127248 */ /* 0x0c0fe40007fe0200 */
[----:B------:R-:W-:Y:S02]  /*70b0*/  VIMNMX.U16x2 R17, PT, PT, R35, R17, PT ;  /* 0x0000001123117248 */ /* 0x000fe40003fe0200 */
[----:B------:R-:W-:Y:S02]  /*70c0*/  VIMNMX.U16x2 R10, PT, PT, R14, R10, !PT ;  /* 0x0000000a0e0a7248 */ /* 0x000fe40007fe0200 */
[----:B------:R-:W-:-:S02]  /*70d0*/  VIMNMX.U16x2 R8, PT, PT, R30, R15, !PT ;  /* 0x0000000f1e087248 */ /* 0x000fc40007fe0200 */
[CC--:B------:R-:W-:Y:S02]  /*70e0*/  VIMNMX.U16x2 R14, PT, PT, R34.reuse, R18.reuse, !PT ;  /* 0x00000012220e7248 */ /* 0x0c0fe40007fe0200 */
[----:B------:R-:W-:Y:S02]  /*70f0*/  VIMNMX.U16x2 R18, PT, PT, R34, R18, PT ;  /* 0x0000001222127248 */ /* 0x000fe40003fe0200 */
[----:B------:R-:W-:Y:S02]  /*7100*/  VIMNMX.U16x2 R10, PT, PT, R17, R10, !PT ;  /* 0x0000000a110a7248 */ /* 0x000fe40007fe0200 */
[----:B------:R-:W-:Y:S02]  /*7110*/  VIMNMX.U16x2 R7, PT, PT, R0, R8, !PT ;  /* 0x0000000800077248 */ /* 0x000fe40007fe0200 */
[----:B------:R-:W-:Y:S02]  /*7120*/  VIMNMX.U16x2 R16, PT, PT, R32, R16, PT ;  /* 0x0000001020107248 */ /* 0x000fe40003fe0200 */
[----:B------:R-:W-:-:S02]  /*7130*/  VIMNMX.U16x2 R17, PT, PT, R33, R14, !PT ;  /* 0x0000000e21117248 */ /* 0x000fc40007fe0200 */
[----:B------:R-:W-:Y:S02]  /*7140*/  VIMNMX.U16x2 R0, PT, PT, R0, R8, PT ;  /* 0x0000000800007248 */ /* 0x000fe40003fe0200 */
        /* <DEDUP_REMOVED lines=8> */
[CC--:B------:R-:W-:Y:S02]  /*71d0*/  VIMNMX.U16x2 R7, PT, PT, R3.reuse, R8.reuse, !PT ;  /* 0x0000000803077248 */ /* 0x0c0fe40007fe0200 */
[----:B------:R-:W-:Y:S02]  /*71e0*/  VIMNMX.U16x2 R3, PT, PT, R3, R8, PT ;  /* 0x0000000803037248 */ /* 0x000fe40003fe0200 */
[----:B------:R-:W-:-:S02]  /*71f0*/  VIMNMX.U16x2 R15, PT, PT, R30, R15, PT ;  /* 0x0000000f1e0f7248 */ /* 0x000fc40003fe0200 */
[CC--:B------:R-:W-:Y:S02]  /*7200*/  VIMNMX.U16x2 R8, PT, PT, R9.reuse, R18.reuse, !PT ;  /* 0x0000001209087248 */ /* 0x0c0fe40007fe0200 */
[----:B------:R-:W-:Y:S02]  /*7210*/  VIMNMX.U16x2 R9, PT, PT, R9, R18, PT ;  /* 0x0000001209097248 */ /* 0x000fe40003fe0200 */
[----:B------:R-:W-:Y:S02]  /*7220*/  VIMNMX.U16x2 R10, PT, PT, R16, R10, !PT ;  /* 0x0000000a100a7248 */ /* 0x000fe40007fe0200 */
[CC--:B------:R-:W-:Y:S02]  /*7230*/  VIMNMX.U16x2 R14, PT, PT, R15.reuse, R8.reuse, !PT ;  /* 0x000000080f0e7248 */ /* 0x0c0fe40007fe0200 */
[----:B------:R-:W-:Y:S02]  /*7240*/  VIMNMX.U16x2 R8, PT, PT, R15, R8, PT ;  /* 0x000000080f087248 */ /* 0x000fe40003fe0200 */
[----:B------:R-:W-:-:S02]  /*7250*/  VIMNMX.U16x2 R9, PT, PT, R9, R10, !PT ;  /* 0x0000000a09097248 */ /* 0x000fc40007fe0200 */
[CC--:B------:R-:W-:Y:S02]  /*7260*/  VIMNMX.U16x2 R16, PT, PT, R4.reuse, R7.reuse, !PT ;  /* 0x0000000704107248 */ /* 0x0c0fe40007fe0200 */
[----:B------:R-:W-:Y:S02]  /*7270*/  VIMNMX.U16x2 R10, PT, PT, R4, R7, PT ;  /* 0x00000007040a7248 */ /* 0x000fe40003fe0200 */
        /* <DEDUP_REMOVED lines=11> */
[CC--:B------:R-:W-:Y:S02]  /*7330*/  VIMNMX.U16x2 R7, PT, PT, R10.reuse, R2.reuse, !PT ;  /* 0x000000020a077248 */ /* 0x0c0fe40007fe0200 */
[----:B------:R-:W-:Y:S02]  /*7340*/  VIMNMX.U16x2 R6, PT, PT, R11, R23, PT ;  /* 0x000000170b067248 */ /* 0x000fe40003fe0200 */
[----:B------:R-:W-:Y:S02]  /*7350*/  VIMNMX.U16x2 R2, PT, PT, R10, R2, PT ;  /* 0x000000020a027248 */ /* 0x000fe40003fe0200 */
[----:B------:R-:W-:Y:S02]  /*7360*/  VIMNMX.U16x2 R3, PT, PT, R3, R4, !PT ;  /* 0x0000000403037248 */ /* 0x000fe40007fe0200 */
[----:B------:R-:W-:-:S02]  /*7370*/  VIMNMX.U16x2 R4, PT, PT, R16, R7, !PT ;  /* 0x0000000710047248 */ /* 0x000fc40007fe0200 */
[-C--:B------:R-:W-:Y:S02]  /*7380*/  VIMNMX.U16x2 R8, PT, PT, R6, R0.reuse, PT ;  /* 0x0000000006087248 */ /* 0x080fe40003fe0200 */
[----:B------:R-:W-:Y:S02]  /*7390*/  VIMNMX.U16x2 R7, PT, PT, R16, R7, PT ;  /* 0x0000000710077248 */ /* 0x000fe40003fe0200 */
[----:B------:R-:W-:Y:S02]  /*73a0*/  VIMNMX.U16x2 R2, PT, PT, R2, R3, !PT ;  /* 0x0000000302027248 */ /* 0x000fe40007fe0200 */
[----:B------:R-:W-:Y:S02]  /*73b0*/  VIMNMX.U16x2 R11, PT, PT, R11, R23, !PT ;  /* 0x000000170b0b7248 */ /* 0x000fe40007fe0200 */
[----:B------:R-:W-:Y:S02]  /*73c0*/  VIMNMX.U16x2 R0, PT, PT, R6, R0, !PT ;  /* 0x0000000006007248 */ /* 0x000fe40007fe0200 */
[----:B------:R-:W-:-:S02]  /*73d0*/  VIMNMX.U16x2 R3, PT, PT, R8, R4, PT ;  /* 0x0000000408037248 */ /* 0x000fc40003fe0200 */
[----:B------:R-:W-:Y:S02]  /*73e0*/  VIMNMX.U16x2 R2, PT, PT, R7, R2, !PT ;  /* 0x0000000207027248 */ /* 0x000fe40007fe0200 */
[----:B------:R-:W-:Y:S02]  /*73f0*/  VIMNMX3.U16x2 R0, R5, R11, R0, PT ;  /* 0x0000000b0500720f */ /* 0x000fe40003800200 */
[----:B------:R-:W-:Y:S02]  /*7400*/  VIMNMX.U16x2 R4, PT, PT, R8, R4, !PT ;  /* 0x0000000408047248 */ /* 0x000fe40007fe0200 */
[----:B------:R-:W-:Y:S02]  /*7410*/  VIMNMX.U16x2 R3, PT, PT, R3, R2, !PT ;  /* 0x0000000203037248 */ /* 0x000fe40007fe0200 */
[----:B------:R-:W-:Y:S02]  /*7420*/  IADD3 R2, P0, PT, R12, UR6, RZ ;  /* 0x000000060c027c10 */ /* 0x000fe4000ff1e0ff */
[----:B------:R-:W-:-:S02]  /*7430*/  VIMNMX3.U16x2 R0, R0, R4, R3, PT ;  /* 0x000000040000720f */ /* 0x000fc40003800203 */
[----:B------:R-:W-:-:S05]  /*7440*/  LEA.HI.X.SX32 R3, R12, UR7, 0x1, P0 ;  /* 0x000000070c037c11 */ /* 0x000fca00080f0eff */
[----:B------:R-:W-:Y:S01]  /*7450*/  STG.E.U8 desc[UR4][R2.64], R0 ;  /* 0x0000000002007986 */ /* 0x000fe2000c101104 */
[----:B------:R-:W-:Y:S05]  /*7460*/  EXIT ;  /* 0x000000000000794d */ /* 0x000fea0003800000 */
.L_x_38:
        /* <DEDUP_REMOVED lines=9> */
.L_x_55:


//--------------------- .text._Z24medianFilterSharedKernelILi16ELi16ELi5EEvPhS0_ii --------------------------
	.section	.text._Z24medianFilterSharedKernelILi16ELi16ELi5EEvPhS0_ii,"ax",@progbits
	.align	128
        .global         _Z24medianFilterSharedKernelILi16ELi16ELi5EEvPhS0_ii
        .type           _Z24medianFilterSharedKernelILi16ELi16ELi5EEvPhS0_ii,@function
        .size           _Z24medianFilterSharedKernelILi16ELi16ELi5EEvPhS0_ii,(.L_x_56 - _Z24medianFilterSharedKernelILi16ELi16ELi5EEvPhS0_ii)
        .other          _Z24medianFilterSharedKernelILi16ELi16ELi5EEvPhS0_ii,@"STO_CUDA_ENTRY STV_DEFAULT"
_Z24medianFilterSharedKernelILi16ELi16ELi5EEvPhS0_ii:
.text._Z24medianFilterSharedKernelILi16ELi16ELi5EEvPhS0_ii:
        /* <DEDUP_REMOVED lines=12> */
[----:B------:R-:W-:Y:S02]  /*00c0*/  VIADD R4, R27, 0xfffffffe ;  /* 0xfffffffe1b047836 */ /* 0x000fe40000000000 */
[----:B------:R-:W-:-:S07]  /*00d0*/  IMAD.MOV.U32 R2, RZ, RZ, R0 ;  /* 0x000000ffff027224 */ /* 0x000fce00078e0000 */
.L_x_44:
        /* <DEDUP_REMOVED lines=16> */
.L_x_43:
        /* <DEDUP_REMOVED lines=17> */
.L_x_42:
[----:B------:R-:W-:Y:S05]  /*02f0*/  BSYNC.RECONVERGENT B1 ;  /* 0x0000000000017941 */ /* 0x000fea0003800200 */
.L_x_41:
[----:B------:R-:W-:Y:S01]  /*0300*/  IMAD.MOV.U32 R2, RZ, RZ, R9 ;  /* 0x000000ffff027224 */ /* 0x000fe200078e0009 */
[----:B------:R-:W-:Y:S06]  /*0310*/  @!P1 BRA `(.L_x_44) ;  /* 0xfffffffc00709947 */ /* 0x000fec000383ffff */
.L_x_40:
[----:B------:R-:W-:Y:S05]  /*0320*/  BSYNC.RECONVERGENT B0 ;  /* 0x0000000000007941 */ /* 0x000fea0003800200 */
.L_x_39:
        /* <DEDUP_REMOVED lines=8> */
[----:B------:R-:W-:Y:S02]  /*03b0*/  IMAD R29, R29, UR10, R40 ;  /* 0x0000000a1d1d7c24 */ /* 0x000fe4000f8e0228 */
[----:B0-----:R-:W-:-:S05]  /*03c0*/  LEA R3, R3, R2, 0x18 ;  /* 0x0000000203037211 */ /* 0x001fca00078ec0ff */
[----:B------:R-:W-:-:S04]  /*03d0*/  IMAD R0, R0, 0x14, R3 ;  /* 0x0000001400007824 */ /* 0x000fc800078e0203 */
[----:B------:R-:W-:-:S05]  /*03e0*/  IMAD.IADD R27, R0, 0x1, R27 ;  /* 0x00000001001b7824 */ /* 0x000fca00078e021b */
[----:B------:R-:W-:Y:S04]  /*03f0*/  LDS.U8 R20, [R27+0x3] ;  /* 0x000003001b147984 */ /* 0x000fe80000000000 */
[----:B------:R-:W0:Y:S04]  /*0400*/  LDS.U8 R14, [R27+0x4] ;  /* 0x000004001b0e7984 */ /* 0x000e280000000000 */
[----:B------:R-:W-:Y:S04]  /*0410*/  LDS.U8 R12, [R27+0x15] ;  /* 0x000015001b0c7984 */ /* 0x000fe80000000000 */
[----:B------:R-:W2:Y:S04]  /*0420*/  LDS.U8 R4, [R27+0x16] ;  /* 0x000016001b047984 */ /* 0x000ea80000000000 */
[----:B------:R-:W-:Y:S04]  /*0430*/  LDS.U8 R16, [R27+0x51] ;  /* 0x000051001b107984 */ /* 0x000fe80000000000 */
[----:B------:R-:W3:Y:S04]  /*0440*/  LDS.U8 R8, [R27+0x52] ;  /* 0x000052001b087984 */ /* 0x000ee80000000000 */
[----:B------:R-:W4:Y:S04]  /*0450*/  LDS.U8 R2, [R27+0x2] ;  /* 0x000002001b027984 */ /* 0x000f280000000000 */
[----:B------:R-:W5:Y:S04]  /*0460*/  LDS.U8 R0, [R27+0x14] ;  /* 0x000014001b007984 */ /* 0x000f680000000000 */
[----:B------:R-:W-:Y:S04]  /*0470*/  LDS.U8 R38, [R27] ;  /* 0x000000001b267984 */ /* 0x000fe80000000000 */
[----:B------:R-:W1:Y:S04]  /*0480*/  LDS.U8 R10, [R27+0x1] ;  /* 0x000001001b0a7984 */ /* 0x000e680000000000 */
[----:B------:R-:W-:Y:S04]  /*0490*/  LDS.U8 R30, [R27+0x3c] ;  /* 0x00003c001b1e7984 */ /* 0x000fe80000000000 */
[----:B------:R-:W1:Y:S01]  /*04a0*/  LDS.U8 R28, [R27+0x3d] ;  /* 0x00003d001b1c7984 */ /* 0x000e620000000000 */
[----:B0-----:R-:W-:-:S02]  /*04b0*/  VIMNMX.U16x2 R3, PT, PT, R20, R14, !PT ;  /* 0x0000000e14037248 */ /* 0x001fc40007fe0200 */
[----:B------:R-:W-:Y:S01]  /*04c0*/  VIMNMX.U16x2 R5, PT, PT, R20, R14, PT ;  /* 0x0000000e14057248 */ /* 0x000fe20003fe0200 */
[----:B------:R-:W-:Y:S04]  /*04d0*/  LDS.U8 R36, [R27+0x18] ;  /* 0x000018001b247984 */ /* 0x000fe80000000000 */
[----:B------:R-:W0:Y:S01]  /*04e0*/  LDS.U8 R34, [R27+0x28] ;  /* 0x000028001b227984 */ /* 0x000e220000000000 */
[CC--:B--2---:R-:W-:Y:S02]  /*04f0*/  VIMNMX.U16x2 R7, PT, PT, R12.reuse, R4.reuse, !PT ;  /* 0x000000040c077248 */ /* 0x0c4fe40007fe0200 */
[----:B------:R-:W-:Y:S01]  /*0500*/  VIMNMX.U16x2 R4, PT, PT, R12, R4, PT ;  /* 0x000000040c047248 */ /* 0x000fe20003fe0200 */
[----:B------:R-:W-:Y:S04]  /*0510*/  LDS.U8 R32, [R27+0x2a] ;  /* 0x00002a001b207984 */ /* 0x000fe80000000000 */
[----:B------:R-:W2:Y:S01]  /*0520*/  LDS.U8 R22, [R27+0x2b] ;  /* 0x00002b001b167984 */ /* 0x000ea20000000000 */
[----:B---3--:R-:W-:-:S02]  /*0530*/  VIMNMX.U16x2 R9, PT, PT, R16, R8, !PT ;  /* 0x0000000810097248 */ /* 0x008fc40007fe0200 */
[----:B------:R-:W-:Y:S01]  /*0540*/  VIMNMX.U16x2 R8, PT, PT, R16, R8, PT ;  /* 0x0000000810087248 */ /* 0x000fe20003fe0200 */
[----:B------:R-:W3:Y:S01]  /*0550*/  LDS.U8 R24, [R27+0x17] ;  /* 0x000017001b187984 */ /* 0x000ee20000000000 */
[CC--:B----4-:R-:W-:Y:S02]  /*0560*/  VIMNMX.U16x2 R11, PT, PT, R2.reuse, R3.reuse, PT ;  /* 0x00000003020b7248 */ /* 0x0d0fe40003fe0200 */
[----:B------:R-:W-:Y:S01]  /*0570*/  VIMNMX.U16x2 R2, PT, PT, R2, R3, !PT ;  /* 0x0000000302027248 */ /* 0x000fe20007fe0200 */
[----:B------:R-:W4:Y:S01]  /*0580*/  LDS.U8 R14, [R27+0x29] ;  /* 0x000029001b0e7984 */ /* 0x000f220000000000 */
[CC--:B-----5:R-:W-:Y:S02]  /*0590*/  VIMNMX.U16x2 R16, PT, PT, R0.reuse, R7.reuse, !PT ;  /* 0x0000000700107248 */ /* 0x0e0fe40007fe0200 */
[----:B------:R-:W-:Y:S01]  /*05a0*/  VIMNMX.U16x2 R7, PT, PT, R0, R7, PT ;  /* 0x0000000700077248 */ /* 0x000fe20003fe0200 */
[----:B------:R-:W5:Y:S01]  /*05b0*/  LDS.U8 R12, [R27+0x2c] ;  /* 0x00002c001b0c7984 */ /* 0x000f620000000000 */
[----:B------:R-:W-:-:S02]  /*05c0*/  VIMNMX.U16x2 R3, PT, PT, R11, R5, !PT ;  /* 0x000000050b037248 */ /* 0x000fc40007fe0200 */
[----:B------:R-:W-:Y:S01]  /*05d0*/  VIMNMX.U16x2 R0, PT, PT, R11, R5, PT ;  /* 0x000000050b007248 */ /* 0x000fe20003fe0200 */
[----:B------:R-:W-:Y:S01]  /*05e0*/  LDS.U8 R26, [R27+0x3f] ;  /* 0x00003f001b1a7984 */ /* 0x000fe20000000000 */
[----:B-1----:R-:W-:Y:S02]  /*05f0*/  VIMNMX.U16x2 R18, PT, PT, R38, R10, !PT ;  /* 0x0000000a26127248 */ /* 0x002fe40007fe0200 */
[CC--:B------:R-:W-:Y:S01]  /*0600*/  VIMNMX.U16x2 R5, PT, PT, R2.reuse, R16.reuse, !PT ;  /* 0x0000001002057248 */ /* 0x0c0fe20007fe0200 */
[----:B------:R-:W1:Y:S01]  /*0610*/  LDS.U8 R6, [R27+0x40] ;  /* 0x000040001b067984 */ /* 0x000e620000000000 */
[----:B------:R-:W-:Y:S02]  /*0620*/  VIMNMX.U16x2 R2, PT, PT, R2, R16, PT ;  /* 0x0000001002027248 */ /* 0x000fe40003fe0200 */
[----:B------:R-:W-:Y:S02]  /*0630*/  VIMNMX.U16x2 R16, PT, PT, R7, R4, PT ;  /* 0x0000000407107248 */ /* 0x000fe40003fe0200 */
[----:B------:R-:W-:-:S02]  /*0640*/  VIMNMX.U16x2 R11, PT, PT, R18, R5, !PT ;  /* 0x00000005120b7248 */ /* 0x000fc40007fe0200 */
[CC--:B------:R-:W-:Y:S02]  /*0650*/  VIMNMX.U16x2 R17, PT, PT, R30.reuse, R28.reuse, !PT ;  /* 0x0000001c1e117248 */ /* 0x0c0fe40007fe0200 */
[----:B------:R-:W-:Y:S02]  /*0660*/  VIMNMX.U16x2 R13, PT, PT, R30, R28, PT ;  /* 0x0000001c1e0d7248 */ /* 0x000fe40003fe0200 */
[----:B------:R-:W-:Y:S01]  /*0670*/  VIMNMX.U16x2 R18, PT, PT, R18, R5, PT ;  /* 0x0000000512127248 */ /* 0x000fe20003fe0200 */
[----:B------:R-:W1:Y:S01]  /*0680*/  LDS.U8 R28, [R27+0x3e] ;  /* 0x00003e001b1c7984 */ /* 0x000e620000000000 */
[----:B------:R-:W-:Y:S02]  /*0690*/  VIMNMX.U16x2 R4, PT, PT, R7, R4, !PT ;  /* 0x0000000407047248 */ /* 0x000fe40007fe0200 */
[CC--:B------:R-:W-:Y:S02]  /*06a0*/  VIMNMX.U16x2 R5, PT, PT, R0.reuse, R16.reuse, !PT ;  /* 0x0000001000057248 */ /* 0x0c0fe40007fe0200 */
[----:B------:R-:W-:-:S02]  /*06b0*/  VIMNMX.U16x2 R0, PT, PT, R0, R16, PT ;  /* 0x0000001000007248 */ /* 0x000fc40003fe0200 */
[----:B------:R-:W1:Y:S01]  /*06c0*/  LDS.U8 R16, [R27+0x50] ;  /* 0x000050001b107984 */ /* 0x000e620000000000 */
[----:B------:R-:W-:Y:S02]  /*06d0*/  VIMNMX.U16x2 R10, PT, PT, R38, R10, PT ;  /* 0x0000000a260a7248 */ /* 0x000fe40003fe0200 */
[C---:B------:R-:W-:Y:S02]  /*06e0*/  VIMNMX.U16x2 R7, PT, PT, R3.reuse, R4, !PT ;  /* 0x0000000403077248 */ /* 0x040fe40007fe0200 */
[----:B0-----:R-:W-:Y:S02]  /*06f0*/  VIMNMX.U16x2 R20, PT, PT, R36, R34, !PT ;  /* 0x0000002224147248 */ /* 0x001fe40007fe0200 */
[----:B------:R-:W-:Y:S02]  /*0700*/  VIMNMX.U16x2 R3, PT, PT, R3, R4, PT ;  /* 0x0000000403037248 */ /* 0x000fe40003fe0200 */
[----:B------:R-:W-:Y:S02]  /*0710*/  VIMNMX.U16x2 R19, PT, PT, R10, R7, PT ;  /* 0x000000070a137248 */ /* 0x000fe40003fe0200 */
[----:B--2---:R-:W-:-:S02]  /*0720*/  VIMNMX.U16x2 R25, PT, PT, R32, R22, !PT ;  /* 0x0000001620197248 */ /* 0x004fc40007fe0200 */
[CC--:B------:R-:W-:Y:S02]  /*0730*/  VIMNMX.U16x2 R4, PT, PT, R18.reuse, R2.reuse, !PT ;  /* 0x0000000212047248 */ /* 0x0c0fe40007fe0200 */
[----:B------:R-:W-:Y:S02]  /*0740*/  VIMNMX.U16x2 R2, PT, PT, R18, R2, PT ;  /* 0x0000000212027248 */ /* 0x000fe40003fe0200 */
[----:B------:R-:W-:Y:S02]  /*0750*/  VIMNMX.U16x2 R10, PT, PT, R10, R7, !PT ;  /* 0x000000070a0a7248 */ /* 0x000fe40007fe0200 */
[----:B------:R-:W-:Y:S02]  /*0760*/  VIMNMX.U16x2 R21, PT, PT, R36, R34, PT ;  /* 0x0000002224157248 */ /* 0x000fe40003fe0200 */
[----:B---3--:R-:W-:Y:S02]  /*0770*/  VIMNMX.U16x2 R18, PT, PT, R24, R20, PT ;  /* 0x0000001418127248 */ /* 0x008fe40003fe0200 */
[----:B------:R-:W-:-:S02]  /*0780*/  VIMNMX.U16x2 R7, PT, PT, R19, R3, !PT ;  /* 0x0000000313077248 */ /* 0x000fc40007fe0200 */
[----:B------:R-:W-:Y:S02]  /*0790*/  VIMNMX.U16x2 R3, PT, PT, R19, R3, PT ;  /* 0x0000000313037248 */ /* 0x000fe40003fe0200 */
[----:B------:R-:W-:Y:S02]  /*07a0*/  VIMNMX.U16x2 R22, PT, PT, R32, R22, PT ;  /* 0x0000001620167248 */ /* 0x000fe40003fe0200 */
[CC--:B----4-:R-:W-:Y:S02]  /*07b0*/  VIMNMX.U16x2 R19, PT, PT, R14.reuse, R25.reuse, PT ;  /* 0x000000190e137248 */ /* 0x0d0fe40003fe0200 */
[----:B------:R-:W-:Y:S02]  /*07c0*/  VIMNMX.U16x2 R25, PT, PT, R14, R25, !PT ;  /* 0x000000190e197248 */ /* 0x000fe40007fe0200 */
[----:B------:R-:W-:Y:S02]  /*07d0*/  VIMNMX.U16x2 R23, PT, PT, R18, R21, !PT ;  /* 0x0000001512177248 */ /* 0x000fe40007fe0200 */
[----:B-----5:R-:W-:-:S02]  /*07e0*/  VIMNMX.U16x2 R14, PT, PT, R12, R17, !PT ;  /* 0x000000110c0e7248 */ /* 0x020fc40007fe0200 */
[----:B------:R-:W-:Y:S02]  /*07f0*/  VIMNMX.U16x2 R21, PT, PT, R18, R21, PT ;  /* 0x0000001512157248 */ /* 0x000fe40003fe0200 */
[CC--:B------:R-:W-:Y:S02]  /*0800*/  VIMNMX.U16x2 R18, PT, PT, R19.reuse, R22.reuse, !PT ;  /* 0x0000001613127248 */ /* 0x0c0fe40007fe0200 */
[----:B------:R-:W-:Y:S02]  /*0810*/  VIMNMX.U16x2 R22, PT, PT, R19, R22, PT ;  /* 0x0000001613167248 */ /* 0x000fe40003fe0200 */
[CC--:B------:R-:W-:Y:S02]  /*0820*/  VIMNMX.U16x2 R19, PT, PT, R25.reuse, R14.reuse, !PT ;  /* 0x0000000e19137248 */ /* 0x0c0fe40007fe0200 */
[----:B------:R-:W-:Y:S02]  /*0830*/  VIMNMX.U16x2 R17, PT, PT, R12, R17, PT ;  /* 0x000000110c117248 */ /* 0x000fe40003fe0200 */
[----:B------:R-:W-:Y:S01]  /*0840*/  VIMNMX.U16x2 R25, PT, PT, R25, R14, PT ;  /* 0x0000000e19197248 */ /* 0x000fe20003fe0200 */
[----:B------:R-:W-:Y:S01]  /*0850*/  LDS.U8 R12, [R27+0x53] ;  /* 0x000053001b0c7984 */ /* 0x000fe20000000000 */
[----:B------:R-:W-:-:S02]  /*0860*/  VIMNMX.U16x2 R20, PT, PT, R24, R20, !PT ;  /* 0x0000001418147248 */ /* 0x000fc40007fe0200 */
[CC--:B------:R-:W-:Y:S01]  /*0870*/  VIMNMX.U16x2 R24, PT, PT, R17.reuse, R13.reuse, PT ;  /* 0x0000000d11187248 */ /* 0x0c0fe20003fe0200 */
[----:B------:R0:W2:Y:S01]  /*0880*/  LDS.U8 R14, [R27+0x54] ;  /* 0x000054001b0e7984 */ /* 0x0000a20000000000 */
[----:B------:R-:W-:Y:S02]  /*0890*/  VIMNMX.U16x2 R17, PT, PT, R17, R13, !PT ;  /* 0x0000000d11117248 */ /* 0x000fe40007fe0200 */
[CC--:B------:R-:W-:Y:S02]  /*08a0*/  VIMNMX.U16x2 R13, PT, PT, R20.reuse, R19.reuse, !PT ;  /* 0x00000013140d7248 */ /* 0x0c0fe40007fe0200 */
[----:B------:R-:W-:Y:S02]  /*08b0*/  VIMNMX.U16x2 R19, PT, PT, R20, R19, PT ;  /* 0x0000001314137248 */ /* 0x000fe40003fe0200 */
[CC--:B------:R-:W-:Y:S02]  /*08c0*/  VIMNMX.U16x2 R20, PT, PT, R22.reuse, R24.reuse, !PT ;  /* 0x0000001816147248 */ /* 0x0c0fe40007fe0200 */
[----:B------:R-:W-:-:S02]  /*08d0*/  VIMNMX.U16x2 R24, PT, PT, R22, R24, PT ;  /* 0x0000001816187248 */ /* 0x000fc40003fe0200 */
[-C--:B-1----:R-:W-:Y:S02]  /*08e0*/  VIMNMX.U16x2 R15, PT, PT, R26, R6.reuse, !PT ;  /* 0x000000061a0f7248 */ /* 0x082fe40007fe0200 */
[CC--:B------:R-:W-:Y:S02]  /*08f0*/  VIMNMX.U16x2 R22, PT, PT, R18.reuse, R17.reuse, !PT ;  /* 0x0000001112167248 */ /* 0x0c0fe40007fe0200 */
[----:B------:R-:W-:Y:S02]  /*0900*/  VIMNMX.U16x2 R17, PT, PT, R18, R17, PT ;  /* 0x0000001112117248 */ /* 0x000fe40003fe0200 */
[CC--:B------:R-:W-:Y:S02]  /*0910*/  VIMNMX.U16x2 R18, PT, PT, R19.reuse, R25.reuse, !PT ;  /* 0x0000001913127248 */ /* 0x0c0fe40007fe0200 */
[----:B------:R-:W-:Y:S02]  /*0920*/  VIMNMX.U16x2 R6, PT, PT, R26, R6, PT ;  /* 0x000000061a067248 */ /* 0x000fe40003fe0200 */
[----:B------:R-:W-:-:S02]  /*0930*/  VIMNMX.U16x2 R19, PT, PT, R19, R25, PT ;  /* 0x0000001913137248 */ /* 0x000fc40003fe0200 */
[CC--:B------:R-:W-:Y:S02]  /*0940*/  VIMNMX.U16x2 R25, PT, PT, R21.reuse, R20.reuse, PT ;  /* 0x0000001415197248 */ /* 0x0c0fe40003fe0200 */
[CC--:B------:R-:W-:Y:S02]  /*0950*/  VIMNMX.U16x2 R26, PT, PT, R28.reuse, R15.reuse, PT ;  /* 0x0000000f1c1a7248 */ /* 0x0c0fe40003fe0200 */
[----:B------:R-:W-:Y:S02]  /*0960*/  VIMNMX.U16x2 R20, PT, PT, R21, R20, !PT ;  /* 0x0000001415147248 */ /* 0x000fe40007fe0200 */
[----:B------:R-:W-:Y:S02]  /*0970*/  VIMNMX.U16x2 R28, PT, PT, R28, R15, !PT ;  /* 0x0000000f1c1c7248 */ /* 0x000fe40007fe0200 */
[----:B------:R-:W-:Y:S02]  /*0980*/  VIMNMX.U16x2 R21, PT, PT, R23, R22, PT ;  /* 0x0000001617157248 */ /* 0x000fe40003fe0200 */
[----:B------:R-:W-:-:S02]  /*0990*/  VIMNMX.U16x2 R15, PT, PT, R16, R9, !PT ;  /* 0x00000009100f7248 */ /* 0x000fc40007fe0200 */
[----:B------:R-:W-:Y:S02]  /*09a0*/  VIMNMX.U16x2 R22, PT, PT, R23, R22, !PT ;  /* 0x0000001617167248 */ /* 0x000fe40007fe0200 */
[CC--:B------:R-:W-:Y:S02]  /*09b0*/  VIMNMX.U16x2 R23, PT, PT, R25.reuse, R24.reuse, !PT ;  /* 0x0000001819177248 */ /* 0x0c0fe40007fe0200 */
[----:B------:R-:W-:Y:S02]  /*09c0*/  VIMNMX.U16x2 R24, PT, PT, R25, R24, PT ;  /* 0x0000001819187248 */ /* 0x000fe40003fe0200 */
[----:B------:R-:W-:Y:S02]  /*09d0*/  VIMNMX.U16x2 R16, PT, PT, R16, R9, PT ;  /* 0x0000000910107248 */ /* 0x000fe40003fe0200 */
[----:B------:R-:W-:Y:S02]  /*09e0*/  VIMNMX.U16x2 R25, PT, PT, R21, R17, !PT ;  /* 0x0000001115197248 */ /* 0x000fe40007fe0200 */
[----:B------:R-:W-:-:S02]  /*09f0*/  VIMNMX.U16x2 R9, PT, PT, R28, R15, PT ;  /* 0x0000000f1c097248 */ /* 0x000fc40003fe0200 */
[----:B------:R-:W-:Y:S02]  /*0a00*/  VIMNMX.U16x2 R17, PT, PT, R21, R17, PT ;  /* 0x0000001115117248 */ /* 0x000fe40003fe0200 */
[-C--:B------:R-:W-:Y:S02]  /*0a10*/  VIMNMX.U16x2 R21, PT, PT, R26, R6.reuse, !PT ;  /* 0x000000061a157248 */ /* 0x080fe40007fe0200 */
[----:B------:R-:W-:Y:S02]  /*0a20*/  VIMNMX.U16x2 R28, PT, PT, R28, R15, !PT ;  /* 0x0000000f1c1c7248 */ /* 0x000fe40007fe0200 */
[----:B------:R-:W-:Y:S02]  /*0a30*/  VIMNMX.U16x2 R6, PT, PT, R26, R6, PT ;  /* 0x000000061a067248 */ /* 0x000fe40003fe0200 */
[CC--:B------:R-:W-:Y:S02]  /*0a40*/  VIMNMX.U16x2 R26, PT, PT, R19.reuse, R9.reuse, !PT ;  /* 0x00000009131a7248 */ /* 0x0c0fe40007fe0200 */
[----:B------:R-:W-:-:S02]  /*0a50*/  VIMNMX.U16x2 R19, PT, PT, R19, R9, PT ;  /* 0x0000000913137248 */ /* 0x000fc40003fe0200 */
[----:B------:R-:W-:Y:S02]  /*0a60*/  VIMNMX.U16x2 R9, PT, PT, R18, R28, !PT ;  /* 0x0000001c12097248 */ /* 0x000fe40007fe0200 */
[----:B0-----:R-:W-:Y:S02]  /*0a70*/  VIMNMX.U16x2 R27, PT, PT, R2, R26, !PT ;  /* 0x0000001a021b7248 */ /* 0x001fe40007fe0200 */
[----:B------:R-:W-:Y:S02]  /*0a80*/  VIMNMX.U16x2 R18, PT, PT, R18, R28, PT ;  /* 0x0000001c12127248 */ /* 0x000fe40003fe0200 */
[----:B------:R-:W-:Y:S02]  /*0a90*/  VIMNMX.U16x2 R2, PT, PT, R2, R26, PT ;  /* 0x0000001a02027248 */ /* 0x000fe40003fe0200 */
[----:B------:R-:W-:Y:S02]  /*0aa0*/  VIMNMX.U16x2 R9, PT, PT, R4, R9, PT ;  /* 0x0000000904097248 */ /* 0x000fe40003fe0200 */
[----:B------:R-:W-:-:S02]  /*0ab0*/  VIMNMX3.U16x2 R11, R11, R13, R27, PT ;  /* 0x0000000d0b0b720f */ /* 0x000fc4000380021b */
[----:B------:R-:W-:Y:S02]  /*0ac0*/  VIMNMX.U16x2 R4, PT, PT, R2, R19, !PT ;  /* 0x0000001302047248 */ /* 0x000fe40007fe0200 */
[C---:B------:R-:W-:Y:S02]  /*0ad0*/  VIMNMX.U16x2 R13, PT, PT, R9.reuse, R18, PT ;  /* 0x00000012090d7248 */ /* 0x040fe40003fe0200 */
[C---:B------:R-:W-:Y:S02]  /*0ae0*/  VIMNMX.U16x2 R15, PT, PT, R16.reuse, R8, !PT ;  /* 0x00000008100f7248 */ /* 0x040fe40007fe0200 */
[----:B------:R-:W-:Y:S02]  /*0af0*/  VIMNMX.U16x2 R9, PT, PT, R9, R18, !PT ;  /* 0x0000001209097248 */ /* 0x000fe40007fe0200 */
[----:B------:R-:W-:Y:S02]  /*0b00*/  VIMNMX.U16x2 R8, PT, PT, R16, R8, PT ;  /* 0x0000000810087248 */ /* 0x000fe40003fe0200 */
[----:B--2---:R-:W-:-:S02]  /*0b10*/  VIMNMX.U16x2 R18, PT, PT, R12, R14, PT ;  /* 0x0000000e0c127248 */ /* 0x004fc40003fe0200 */
[C---:B------:R-:W-:Y:S02]  /*0b20*/  VIMNMX.U16x2 R16, PT, PT, R13.reuse, R4, !PT ;  /* 0x000000040d107248 */ /* 0x040fe40007fe0200 */
[----:B------:R-:W-:Y:S02]  /*0b30*/  VIMNMX.U16x2 R12, PT, PT, R12, R14, !PT ;  /* 0x0000000e0c0c7248 */ /* 0x000fe40007fe0200 */
[----:B------:R-:W-:Y:S02]  /*0b40*/  VIMNMX.U16x2 R4, PT, PT, R13, R4, PT ;  /* 0x000000040d047248 */ /* 0x000fe40003fe0200 */
[----:B------:R-:W-:Y:S02]  /*0b50*/  VIMNMX.U16x2 R13, PT, PT, R8, R18, !PT ;  /* 0x00000012080d7248 */ /* 0x000fe40007fe0200 */
[----:B------:R-:W-:Y:S02]  /*0b60*/  VIMNMX.U16x2 R2, PT, PT, R2, R19, PT ;  /* 0x0000001302027248 */ /* 0x000fe40003fe0200 */
[----:B------:R-:W-:-:S02]  /*0b70*/  VIMNMX.U16x2 R19, PT, PT, R15, R12, !PT ;  /* 0x0000000c0f137248 */ /* 0x000fc40007fe0200 */
[----:B------:R-:W-:Y:S02]  /*0b80*/  VIMNMX.U16x2 R18, PT, PT, R8, R18, PT ;  /* 0x0000001208127248 */ /* 0x000fe40003fe0200 */
[CC--:B------:R-:W-:Y:S02]  /*0b90*/  VIMNMX.U16x2 R14, PT, PT, R6.reuse, R13.reuse, PT ;  /* 0x0000000d060e7248 */ /* 0x0c0fe40003fe0200 */
[----:B------:R-:W-:Y:S02]  /*0ba0*/  VIMNMX.U16x2 R8, PT, PT, R15, R12, PT ;  /* 0x0000000c0f087248 */ /* 0x000fe40003fe0200 */
[----:B------:R-:W-:Y:S02]  /*0bb0*/  VIMNMX.U16x2 R6, PT, PT, R6, R13, !PT ;  /* 0x0000000d06067248 */ /* 0x000fe40007fe0200 */
[CC--:B------:R-:W-:Y:S02]  /*0bc0*/  VIMNMX.U16x2 R12, PT, PT, R21.reuse, R19.reuse, !PT ;  /* 0x00000013150c7248 */ /* 0x0c0fe40007fe0200 */
[----:B------:R-:W-:-:S02]  /*0bd0*/  VIMNMX.U16x2 R19, PT, PT, R21, R19, PT ;  /* 0x0000001315137248 */ /* 0x000fc40003fe0200 */
[CC--:B------:R-:W-:Y:S02]  /*0be0*/  VIMNMX.U16x2 R15, PT, PT, R14.reuse, R18.reuse, !PT ;  /* 0x000000120e0f7248 */ /* 0x0c0fe40007fe0200 */
[----:B------:R-:W-:Y:S02]  /*0bf0*/  VIMNMX.U16x2 R18, PT, PT, R14, R18, PT ;  /* 0x000000120e127248 */ /* 0x000fe40003fe0200 */
[----:B------:R-:W-:Y:S02]  /*0c00*/  VIMNMX.U16x2 R14, PT, PT, R20, R6, !PT ;  /* 0x00000006140e7248 */ /* 0x000fe40007fe0200 */
[C---:B------:R-:W-:Y:S02]  /*0c10*/  VIMNMX.U16x2 R13, PT, PT, R19.reuse, R8, !PT ;  /* 0x00000008130d7248 */ /* 0x040fe40007fe0200 */
[----:B------:R-:W-:Y:S02]  /*0c20*/  VIMNMX.U16x2 R24, PT, PT, R24, R18, !PT ;  /* 0x0000001218187248 */ /* 0x000fe40007fe0200 */
[----:B------:R-:W-:-:S02]  /*0c30*/  VIMNMX.U16x2 R8, PT, PT, R19, R8, PT ;  /* 0x0000000813087248 */ /* 0x000fc40003fe0200 */
[C---:B------:R-:W-:Y:S02]  /*0c40*/  VIMNMX.U16x2 R18, PT, PT, R5.reuse, R14, !PT ;  /* 0x0000000e05127248 */ /* 0x040fe40007fe0200 */
[----:B------:R-:W-:Y:S02]  /*0c50*/  VIMNMX.U16x2 R20, PT, PT, R20, R6, PT ;  /* 0x0000000614147248 */ /* 0x000fe40003fe0200 */
[----:B------:R-:W-:Y:S02]  /*0c60*/  VIMNMX.U16x2 R14, PT, PT, R5, R14, PT ;  /* 0x0000000e050e7248 */ /* 0x000fe40003fe0200 */
[----:B------:R-:W-:Y:S02]  /*0c70*/  VIMNMX.U16x2 R6, PT, PT, R22, R12, !PT ;  /* 0x0000000c16067248 */ /* 0x000fe40007fe0200 */
[CC--:B------:R-:W-:Y:S02]  /*0c80*/  VIMNMX.U16x2 R5, PT, PT, R25.reuse, R13.reuse, !PT ;  /* 0x0000000d19057248 */ /* 0x0c0fe40007fe0200 */
[----:B------:R-:W-:-:S02]  /*0c90*/  VIMNMX.U16x2 R25, PT, PT, R25, R13, PT ;  /* 0x0000000d19197248 */ /* 0x000fc40003fe0200 */
[CC--:B------:R-:W-:Y:S02]  /*0ca0*/  VIMNMX.U16x2 R13, PT, PT, R17.reuse, R8.reuse, !PT ;  /* 0x00000008110d7248 */ /* 0x0c0fe40007fe0200 */
[----:B------:R-:W-:Y:S02]  /*0cb0*/  VIMNMX.U16x2 R8, PT, PT, R17, R8, PT ;  /* 0x0000000811087248 */ /* 0x000fe40003fe0200 */
[----:B------:R-:W-:Y:S02]  /*0cc0*/  VIMNMX.U16x2 R22, PT, PT, R22, R12, PT ;  /* 0x0000000c16167248 */ /* 0x000fe40003fe0200 */
[----:B------:R-:W-:Y:S02]  /*0cd0*/  VIMNMX.U16x2 R17, PT, PT, R10, R6, PT ;  /* 0x000000060a117248 */ /* 0x000fe40003fe0200 */
[----:B------:R-:W-:Y:S02]  /*0ce0*/  VIMNMX.U16x2 R19, PT, PT, R7, R5, !PT ;  /* 0x0000000507137248 */ /* 0x000fe40007fe0200 */
[----:B------:R-:W-:-:S02]  /*0cf0*/  VIMNMX.U16x2 R12, PT, PT, R23, R15, !PT ;  /* 0x0000000f170c7248 */ /* 0x000fc40007fe0200 */
[CC--:B------:R-:W-:Y:S02]  /*0d00*/  VIMNMX.U16x2 R6, PT, PT, R14.reuse, R20.reuse, !PT ;  /* 0x000000140e067248 */ /* 0x0c0fe40007fe0200 */
[----:B------:R-:W-:Y:S02]  /*0d10*/  VIMNMX.U16x2 R7, PT, PT, R7, R5, PT ;  /* 0x0000000507077248 */ /* 0x000fe40003fe0200 */
[----:B------:R-:W-:Y:S02]  /*0d20*/  VIMNMX.U16x2 R14, PT, PT, R14, R20, PT ;  /* 0x000000140e0e7248 */ /* 0x000fe40003fe0200 */
[----:B------:R-:W-:Y:S02]  /*0d30*/  VIMNMX.U16x2 R20, PT, PT, R17, R22, !PT ;  /* 0x0000001611147248 */ /* 0x000fe40007fe0200 */
[----:B------:R-:W-:Y:S02]  /*0d40*/  VIMNMX3.U16x2 R11, R9, R19, R11, PT ;  /* 0x00000013090b720f */ /* 0x000fe4000380020b */
[----:B------:R-:W-:-:S02]  /*0d50*/  VIMNMX.U16x2 R15, PT, PT, R23, R15, PT ;  /* 0x0000000f170f7248 */ /* 0x000fc40003fe0200 */
[----:B------:R-:W-:Y:S02]  /*0d60*/  VIMNMX.U16x2 R10, PT, PT, R0, R12, PT ;  /* 0x0000000c000a7248 */ /* 0x000fe40003fe0200 */
[----:B------:R-:W-:Y:S02]  /*0d70*/  VIMNMX.U16x2 R17, PT, PT, R17, R22, PT ;  /* 0x0000001611117248 */ /* 0x000fe40003fe0200 */
[----:B------:R-:W-:Y:S02]  /*0d80*/  VIMNMX.U16x2 R9, PT, PT, R7, R25, !PT ;  /* 0x0000001907097248 */ /* 0x000fe40007fe0200 */
[----:B------:R-:W-:Y:S02]  /*0d90*/  VIMNMX3.U16x2 R11, R20, R18, R11, PT ;  /* 0x00000012140b720f */ /* 0x000fe4000380020b */
[----:B------:R-:W-:Y:S02]  /*0da0*/  VIMNMX.U16x2 R10, PT, PT, R10, R15, !PT ;  /* 0x0000000f0a0a7248 */ /* 0x000fe40007fe0200 */
[----:B------:R-:W-:-:S02]  /*0db0*/  VIMNMX.U16x2 R15, PT, PT, R17, R9, PT ;  /* 0x00000009110f7248 */ /* 0x000fc40003fe0200 */
[----:B------:R-:W-:Y:S02]  /*0dc0*/  VIMNMX.U16x2 R9, PT, PT, R17, R9, !PT ;  /* 0x0000000911097248 */ /* 0x000fe40007fe0200 */
[CC--:B------:R-:W-:Y:S02]  /*0dd0*/  VIMNMX.U16x2 R17, PT, PT, R11.reuse, R6.reuse, !PT ;  /* 0x000000060b117248 */ /* 0x0c0fe40007fe0200 */
[----:B------:R-:W-:Y:S02]  /*0de0*/  VIMNMX.U16x2 R6, PT, PT, R11, R6, PT ;  /* 0x000000060b067248 */ /* 0x000fe40003fe0200 */
[----:B------:R-:W-:Y:S02]  /*0df0*/  VIMNMX.U16x2 R11, PT, PT, R4, R15, PT ;  /* 0x0000000f040b7248 */ /* 0x000fe40003fe0200 */
[----:B------:R-:W-:Y:S02]  /*0e00*/  VIMNMX.U16x2 R18, PT, PT, R9, R17, !PT ;  /* 0x0000001109127248 */ /* 0x000fe40007fe0200 */
[----:B------:R-:W-:-:S02]  /*0e10*/  VIMNMX.U16x2 R5, PT, PT, R3, R13, PT ;  /* 0x0000000d03057248 */ /* 0x000fc40003fe0200 */
[----:B------:R-:W-:Y:S02]  /*0e20*/  VIMNMX.U16x2 R14, PT, PT, R14, R24, !PT ;  /* 0x000000180e0e7248 */ /* 0x000fe40007fe0200 */
[----:B------:R-:W-:Y:S02]  /*0e30*/  VIMNMX.U16x2 R7, PT, PT, R7, R25, PT ;  /* 0x0000001907077248 */ /* 0x000fe40003fe0200 */
[----:B------:R-:W-:Y:S02]  /*0e40*/  VIMNMX.U16x2 R4, PT, PT, R4, R15, !PT ;  /* 0x0000000f04047248 */ /* 0x000fe40007fe0200 */
[----:B------:R-:W-:Y:S02]  /*0e50*/  VIMNMX.U16x2 R6, PT, PT, R11, R6, !PT ;  /* 0x000000060b067248 */ /* 0x000fe40007fe0200 */
[----:B------:R-:W-:Y:S02]  /*0e60*/  VIMNMX.U16x2 R9, PT, PT, R9, R17, PT ;  /* 0x0000001109097248 */ /* 0x000fe40003fe0200 */
[----:B------:R-:W-:-:S02]  /*0e70*/  VIMNMX.U16x2 R16, PT, PT, R16, R18, PT ;  /* 0x0000001210107248 */ /* 0x000fc40003fe0200 */
[----:B------:R-:W-:Y:S02]  /*0e80*/  VIMNMX.U16x2 R5, PT, PT, R5, R8, !PT ;  /* 0x0000000805057248 */ /* 0x000fe40007fe0200 */
[----:B------:R-:W-:Y:S02]  /*0e90*/  VIMNMX3.U16x2 R7, R7, R10, R14, !PT ;  /* 0x0000000a0707720f */ /* 0x000fe4000780020e */
[----:B------:R-:W-:Y:S02]  /*0ea0*/  VIMNMX.U16x2 R8, PT, PT, R4, R6, PT ;  /* 0x0000000604087248 */ /* 0x000fe40003fe0200 */
[----:B------:R-:W-:Y:S02]  /*0eb0*/  VIMNMX.U16x2 R10, PT, PT, R16, R9, PT ;  /* 0x00000009100a7248 */ /* 0x000fe40003fe0200 */
[----:B------:R-:W-:Y:S02]  /*0ec0*/  VIMNMX3.U16x2 R2, R2, R5, R7, !PT ;  /* 0x000000050202720f */ /* 0x000fe40007800207 */
[----:B------:R-:W-:-:S02]  /*0ed0*/  VIMNMX.U16x2 R5, PT, PT, R8, R10, PT ;  /* 0x0000000a08057248 */ /* 0x000fc40003fe0200 */
[----:B------:R-:W-:Y:S02]  /*0ee0*/  VIMNMX.U16x2 R9, PT, PT, R16, R9, !PT ;  /* 0x0000000910097248 */ /* 0x000fe40007fe0200 */
[----:B------:R-:W-:Y:S02]  /*0ef0*/  VIMNMX.U16x2 R2, PT, PT, R5, R2, !PT ;  /* 0x0000000205027248 */ /* 0x000fe40007fe0200 */
[----:B------:R-:W-:Y:S02]  /*0f00*/  VIMNMX.U16x2 R4, PT, PT, R4, R6, !PT ;  /* 0x0000000604047248 */ /* 0x000fe40007fe0200 */
[----:B------:R-:W-:Y:S02]  /*0f10*/  VIMNMX.U16x2 R5, PT, PT, R9, R2, !PT ;  /* 0x0000000209057248 */ /* 0x000fe40007fe0200 */
[----:B------:R-:W-:Y:S02]  /*0f20*/  VIMNMX.U16x2 R3, PT, PT, R3, R13, !PT ;  /* 0x0000000d03037248 */ /* 0x000fe40007fe0200 */
[----:B------:R-:W-:-:S02]  /*0f30*/  VIMNMX.U16x2 R8, PT, PT, R8, R10, !PT ;  /* 0x0000000a08087248 */ /* 0x000fc40007fe0200 */
[----:B------:R-:W-:Y:S02]  /*0f40*/  VIMNMX.U16x2 R2, PT, PT, R9, R2, PT ;  /* 0x0000000209027248 */ /* 0x000fe40003fe0200 */
[----:B------:R-:W-:Y:S02]  /*0f50*/  VIMNMX.U16x2 R4, PT, PT, R4, R5, PT ;  /* 0x0000000504047248 */ /* 0x000fe40003fe0200 */
[----:B------:R-:W-:Y:S02]  /*0f60*/  VIMNMX.U16x2 R6, PT, PT, R2, R3, PT ;  /* 0x0000000302067248 */ /* 0x000fe40003fe0200 */
[----:B------:R-:W-:Y:S02]  /*0f70*/  VIMNMX.U16x2 R5, PT, PT, R4, R8, PT ;  /* 0x0000000804057248 */ /* 0x000fe40003fe0200 */
[----:B------:R-:W-:Y:S02]  /*0f80*/  VIMNMX.U16x2 R0, PT, PT, R0, R12, !PT ;  /* 0x0000000c00007248 */ /* 0x000fe40007fe0200 */
[----:B------:R-:W-:-:S02]  /*0f90*/  VIMNMX.U16x2 R5, PT, PT, R5, R6, !PT ;  /* 0x0000000605057248 */ /* 0x000fc40007fe0200 */
[----:B------:R-:W-:Y:S02]  /*0fa0*/  VIMNMX.U16x2 R2, PT, PT, R2, R3, !PT ;  /* 0x0000000302027248 */ /* 0x000fe40007fe0200 */
[----:B------:R-:W-:Y:S02]  /*0fb0*/  VIMNMX.U16x2 R4, PT, PT, R4, R8, !PT ;  /* 0x0000000804047248 */ /* 0x000fe40007fe0200 */
[CC--:B------:R-:W-:Y:S02]  /*0fc0*/  VIMNMX.U16x2 R3, PT, PT, R5.reuse, R0.reuse, !PT ;  /* 0x0000000005037248 */ /* 0x0c0fe40007fe0200 */
[----:B------:R-:W-:Y:S02]  /*0fd0*/  VIMNMX.U16x2 R0, PT, PT, R5, R0, PT ;  /* 0x0000000005007248 */ /* 0x000fe40003fe0200 */
[----:B------:R-:W-:Y:S02]  /*0fe0*/  VIMNMX3.U16x2 R3, R4, R2, R3, PT ;  /* 0x000000020403720f */ /* 0x000fe40003800203 */
[----:B------:R-:W-:-:S02]  /*0ff0*/  IADD3 R2, P0, PT, R29, UR6, RZ ;  /* 0x000000061d027c10 */ /* 0x000fc4000ff1e0ff */
[----:B------:R-:W-:Y:S02]  /*1000*/  VIMNMX.U16x2 R0, PT, PT, R3, R0, !PT ;  /* 0x0000000003007248 */ /* 0x000fe40007fe0200 */
[----:B------:R-:W-:-:S05]  /*1010*/  LEA.HI.X.SX32 R3, R29, UR7, 0x1, P0 ;  /* 0x000000071d037c11 */ /* 0x000fca00080f0eff */
[----:B------:R-:W-:Y:S01]  /*1020*/  STG.E.U8 desc[UR4][R2.64], R0 ;  /* 0x0000000002007986 */ /* 0x000fe2000c101104 */
[----:B------:R-:W-:Y:S05]  /*1030*/  EXIT ;  /* 0x000000000000794d */ /* 0x000fea0003800000 */
.L_x_45:
        /* <DEDUP_REMOVED lines=12> */
.L_x_56:


//--------------------- .text._Z24medianFilterSharedKernelILi16ELi16ELi3EEvPhS0_ii --------------------------
	.section	.text._Z24medianFilterSharedKernelILi16ELi16ELi3EEvPhS0_ii,"ax",@progbits
	.align	128
        .global         _Z24medianFilterSharedKernelILi16ELi16ELi3EEvPhS0_ii
        .type           _Z24medianFilterSharedKernelILi16ELi16ELi3EEvPhS0_ii,@function
        .size           _Z24medianFilterSharedKernelILi16ELi16ELi3EEvPhS0_ii,(.L_x_57 - _Z24medianFilterSharedKernelILi16ELi16ELi3EEvPhS0_ii)
        .other          _Z24medianFilterSharedKernelILi16ELi16ELi3EEvPhS0_ii,@"STO_CUDA_ENTRY STV_DEFAULT"
_Z24medianFilterSharedKernelILi16ELi16ELi3EEvPhS0_ii:
.text._Z24medianFilterSharedKernelILi16ELi16ELi3EEvPhS0_ii:
[----:B------:R-:W-:Y:S01]  /*0000*/  LDC R1, c[0x0][0x37c] ;  /* 0x0000df00ff017b82 */ /* 0x000fe20000000800 */
[----:B------:R-:W0:Y:S01]  /*0010*/  S2R R10, SR_TID.Y ;  /* 0x00000000000a7919 */ /* 0x000e220000002200 */
[----:B------:R-:W1:Y:S01]  /*0020*/  LDCU.64 UR4, c[0x0][0x358] ;  /* 0x00006b00ff0477ac */ /* 0x000e620008000a00 */
[----:B------:R-:W-:Y:S01]  /*0030*/  BSSY.RECONVERGENT B0, `(.L_x_46) ;  /* 0x000002e000007945 */ /* 0x000fe20003800200 */
[----:B------:R-:W2:Y:S01]  /*0040*/  S2R R11, SR_TID.X ;  /* 0x00000000000b7919 */ /* 0x000ea20000002100 */
[----:B------:R-:W3:Y:S01]  /*0050*/  LDCU UR8, c[0x0][0x390] ;  /* 0x00007200ff0877ac */ /* 0x000ee20008000800 */
        /* <DEDUP_REMOVED lines=8> */
.L_x_51:
[----:B------:R-:W-:Y:S01]  /*00e0*/  ISETP.GT.U32.AND P0, PT, R11, 0x11, PT ;  /* 0x000000110b00780c */ /* 0x000fe20003f04070 */
[----:B------:R-:W-:Y:S01]  /*00f0*/  BSSY.RECONVERGENT B1, `(.L_x_48) ;  /* 0x000001f000017945 */ /* 0x000fe20003800200 */
[C---:B------:R-:W-:Y:S01]  /*0100*/  ISETP.GE.U32.AND P2, PT, R2.reuse, 0x2, PT ;  /* 0x000000020200780c */ /* 0x040fe20003f46070 */
[----:B------:R-:W-:-:S10]  /*0110*/  VIADD R8, R2, 0x10 ;  /* 0x0000001002087836 */ /* 0x000fd40000000000 */
[----:B------:R-:W-:Y:S05]  /*0120*/  @P0 BRA `(.L_x_49) ;  /* 0x00000000006c0947 */ /* 0x000fea0003800000 */
[----:B------:R-:W0:Y:S01]  /*0130*/  S2R R4, SR_CgaCtaId ;  /* 0x0000000000047919 */ /* 0x000e220000008800 */
[----:B------:R-:W1:Y:S01]  /*0140*/  LDCU.64 UR6, c[0x0][0x390] ;  /* 0x00007200ff0677ac */ /* 0x000e620008000a00 */
[----:B------:R-:W-:Y:S01]  /*0150*/  IMAD R6, R13, 0x10, R2 ;  /* 0x000000100d067824 */ /* 0x000fe200078e0202 */
[----:B------:R-:W-:-:S04]  /*0160*/  MOV R3, 0x400 ;  /* 0x0000040000037802 */ /* 0x000fc80000000f00 */
[----:B-1----:R-:W-:-:S04]  /*0170*/  ISETP.GT.AND P0, PT, R6, UR7, PT ;  /* 0x0000000706007c0c */ /* 0x002fc8000bf04270 */
[----:B------:R-:W-:Y:S02]  /*0180*/  ISETP.NE.AND P0, PT, R6, RZ, !P0 ;  /* 0x000000ff0600720c */ /* 0x000fe40004705270 */
[----:B0-----:R-:W-:Y:S01]  /*0190*/  LEA R7, R4, R3, 0x18 ;  /* 0x0000000304077211 */ /* 0x001fe200078ec0ff */
[----:B------:R-:W-:Y:S02]  /*01a0*/  VIADD R3, R6, 0xffffffff ;  /* 0xffffffff06037836 */ /* 0x000fe40000000000 */
[----:B------:R-:W-:Y:S02]  /*01b0*/  IMAD.MOV.U32 R6, RZ, RZ, R5 ;  /* 0x000000ffff067224 */ /* 0x000fe400078e0005 */
[----:B------:R-:W-:Y:S02]  /*01c0*/  IMAD R12, R2, 0x12, R7 ;  /* 0x00000012020c7824 */ /* 0x000fe400078e0207 */
[----:B------:R-:W-:Y:S02]  /*01d0*/  IMAD R4, R3, UR6, R0 ;  /* 0x0000000603047c24 */ /* 0x000fe4000f8e0200 */
[----:B------:R-:W-:-:S07]  /*01e0*/  IMAD.MOV.U32 R7, RZ, RZ, R11 ;  /* 0x000000ffff077224 */ /* 0x000fce00078e000b */
.L_x_50:
[----:B------:R-:W-:-:S04]  /*01f0*/  ISETP.GT.AND P1, PT, R6, UR8, PT ;  /* 0x0000000806007c0c */ /* 0x000fc8000bf24270 */
[----:B------:R-:W-:-:S04]  /*0200*/  ISETP.GT.AND P1, PT, R6, RZ, !P1 ;  /* 0x000000ff0600720c */ /* 0x000fc80004f24270 */
[----:B------:R-:W-:-:S13]  /*0210*/  PLOP3.LUT P1, PT, P1, P0, PT, 0x80, 0x8 ;  /* 0x000000000008781c */ /* 0x000fda0000f21070 */
[----:B------:R-:W0:Y:S02]  /*0220*/  @P1 LDC.64 R2, c[0x0][0x380] ;  /* 0x0000e000ff021b82 */ /* 0x000e240000000a00 */
[----:B0-----:R-:W-:-:S04]  /*0230*/  @P1 IADD3 R2, P3, PT, R4, R2, RZ ;  /* 0x0000000204021210 */ /* 0x001fc80007f7e0ff */
[----:B------:R-:W-:-:S05]  /*0240*/  @P1 LEA.HI.X.SX32 R3, R4, R3, 0x1, P3 ;  /* 0x0000000304031211 */ /* 0x000fca00018f0eff */
[----:B------:R-:W2:Y:S01]  /*0250*/  @P1 LDG.E.U8 R2, desc[UR4][R2.64] ;  /* 0x0000000402021981 */ /* 0x000ea2000c1e1100 */
[----:B------:R-:W-:Y:S02]  /*0260*/  IMAD.IADD R9, R12, 0x1, R7 ;  /* 0x000000010c097824 */ /* 0x000fe400078e0207 */
[----:B------:R-:W-:Y:S02]  /*0270*/  VIADD R6, R6, 0x10 ;  /* 0x0000001006067836 */ /* 0x000fe40000000000 */
[----:B------:R-:W-:Y:S01]  /*0280*/  VIADD R4, R4, 0x10 ;  /* 0x0000001004047836 */ /* 0x000fe20000000000 */
[----:B--2---:R0:W-:Y:S04]  /*0290*/  @P1 STS.U8 [R9], R2 ;  /* 0x0000000209001388 */ /* 0x0041e80000000000 */
[----:B------:R0:W-:Y:S01]  /*02a0*/  @!P1 STS.U8 [R9], RZ ;  /* 0x000000ff09009388 */ /* 0x0001e20000000000 */
[C---:B------:R-:W-:Y:S01]  /*02b0*/  ISETP.GE.U32.AND P1, PT, R7.reuse, 0x2, PT ;  /* 0x000000020700780c */ /* 0x040fe20003f26070 */
[----:B------:R-:W-:-:S12]  /*02c0*/  VIADD R7, R7, 0x10 ;  /* 0x0000001007077836 */ /* 0x000fd80000000000 */
[----:B0-----:R-:W-:Y:S05]  /*02d0*/  @!P1 BRA `(.L_x_50) ;  /* 0xfffffffc00c49947 */ /* 0x001fea000383ffff */
.L_x_49:
[----:B------:R-:W-:Y:S05]  /*02e0*/  BSYNC.RECONVERGENT B1 ;  /* 0x0000000000017941 */ /* 0x000fea0003800200 */
.L_x_48:
[----:B------:R-:W-:Y:S01]  /*02f0*/  IMAD.MOV.U32 R2, RZ, RZ, R8 ;  /* 0x000000ffff027224 */ /* 0x000fe200078e0008 */
[----:B------:R-:W-:Y:S06]  /*0300*/  @!P2 BRA `(.L_x_51) ;  /* 0xfffffffc0074a947 */ /* 0x000fec000383ffff */
.L_x_47:
[----:B------:R-:W-:Y:S05]  /*0310*/  BSYNC.RECONVERGENT B0 ;  /* 0x0000000000007941 */ /* 0x000fea0003800200 */
.L_x_46:
        /* <DEDUP_REMOVED lines=18> */
[----:B------:R-:W4:Y:S04]  /*0440*/  LDS.U8 R4, [R3] ;  /* 0x0000000003047984 */ /* 0x000f280000000000 */
[----:B------:R-:W5:Y:S04]  /*0450*/  LDS.U8 R2, [R3+0x12] ;  /* 0x0000120003027984 */ /* 0x000f680000000000 */
[----:B------:R1:W5:Y:S01]  /*0460*/  LDS.U8 R0, [R3+0x24] ;  /* 0x0000240003007984 */ /* 0x0003620000000000 */
[----:B0-----:R-:W-:-:S02]  /*0470*/  VIMNMX.U16x2 R11, PT, PT, R18, R16, !PT ;  /* 0x00000010120b7248 */ /* 0x001fc40007fe0200 */
[----:B------:R-:W-:Y:S02]  /*0480*/  VIMNMX.U16x2 R9, PT, PT, R18, R16, PT ;  /* 0x0000001012097248 */ /* 0x000fe40003fe0200 */
[----:B------:R-:W-:Y:S02]  /*0490*/  LOP3.LUT R7, R11, 0xffff, RZ, 0xc0, !PT ;  /* 0x0000ffff0b077812 */ /* 0x000fe400078ec0ff */
[CC--:B--2---:R-:W-:Y:S02]  /*04a0*/  VIMNMX.U16x2 R13, PT, PT, R10.reuse, R12.reuse, !PT ;  /* 0x0000000c0a0d7248 */ /* 0x0c4fe40007fe0200 */
[----:B-1----:R-:W-:Y:S02]  /*04b0*/  VIMNMX.U16x2 R3, PT, PT, R10, R12, PT ;  /* 0x0000000c0a037248 */ /* 0x002fe40003fe0200 */
[----:B------:R-:W-:Y:S02]  /*04c0*/  LOP3.LUT R15, R13, 0xffff, RZ, 0xc0, !PT ;  /* 0x0000ffff0d0f7812 */ /* 0x000fe400078ec0ff */
[----:B---3--:R-:W-:-:S02]  /*04d0*/  VIMNMX.U16x2 R17, PT, PT, R8, R6, !PT ;  /* 0x0000000608117248 */ /* 0x008fc40007fe0200 */
[----:B----4-:R-:W-:Y:S02]  /*04e0*/  ISETP.GT.U32.AND P0, PT, R4, R7, PT ;  /* 0x000000070400720c */ /* 0x010fe40003f04070 */
[----:B------:R-:W-:Y:S02]  /*04f0*/  PRMT R16, R17, 0x7610, R16 ;  /* 0x0000761011107816 */ /* 0x000fe40000000010 */
[----:B------:R-:W-:Y:S02]  /*0500*/  VIMNMX.U16x2 R7, PT, PT, R8, R6, PT ;  /* 0x0000000608077248 */ /* 0x000fe40003fe0200 */
[----:B-----5:R-:W-:Y:S02]  /*0510*/  ISETP.GT.U32.AND P1, PT, R2, R15, PT ;  /* 0x0000000f0200720c */ /* 0x020fe40003f24070 */
[----:B------:R-:W-:Y:S02]  /*0520*/  LOP3.LUT R15, R16, 0xffff, RZ, 0xc0, !PT ;  /* 0x0000ffff100f7812 */ /* 0x000fe400078ec0ff */
[----:B------:R-:W-:-:S02]  /*0530*/  VIMNMX.U16x2 R6, PT, PT, R0, R7, !PT ;  /* 0x0000000700067248 */ /* 0x000fc40007fe0200 */
[----:B------:R-:W-:Y:S02]  /*0540*/  ISETP.GT.U32.AND P2, PT, R0, R15, PT ;  /* 0x0000000f0000720c */ /* 0x000fe40003f44070 */
[----:B------:R-:W-:Y:S02]  /*0550*/  VIMNMX.U16x2 R12, PT, PT, R2, R3, !PT ;  /* 0x00000003020c7248 */ /* 0x000fe40007fe0200 */
[----:B------:R-:W-:Y:S02]  /*0560*/  PRMT R15, R6, 0x7610, R15 ;  /* 0x00007610060f7816 */ /* 0x000fe4000000000f */
[CC--:B------:R-:W-:Y:S02]  /*0570*/  VIMNMX.U16x2 R10, PT, PT, R4.reuse, R9.reuse, !PT ;  /* 0x00000009040a7248 */ /* 0x0c0fe40007fe0200 */
[----:B------:R-:W-:Y:S02]  /*0580*/  VIMNMX.U16x2 R9, PT, PT, R4, R9, PT ;  /* 0x0000000904097248 */ /* 0x000fe40003fe0200 */
[----:B------:R-:W-:-:S02]  /*0590*/  SEL R4, R13, R12, P1 ;  /* 0x0000000c0d047207 */ /* 0x000fc40000800000 */
[----:B------:R-:W-:Y:S02]  /*05a0*/  SEL R6, R16, R15, P2 ;  /* 0x0000000f10067207 */ /* 0x000fe40001000000 */
[----:B------:R-:W-:Y:S02]  /*05b0*/  SEL R8, R10, R11, P0 ;  /* 0x0000000b0a087207 */ /* 0x000fe40000000000 */
[----:B------:R-:W-:Y:S02]  /*05c0*/  SEL R10, R11, R10, P0 ;  /* 0x0000000a0b0a7207 */ /* 0x000fe40000000000 */
[----:B------:R-:W-:Y:S02]  /*05d0*/  VIMNMX.U16x2 R11, PT, PT, R4, R6, PT ;  /* 0x00000006040b7248 */ /* 0x000fe40003fe0200 */
[----:B------:R-:W-:Y:S02]  /*05e0*/  SEL R12, R12, R13, P1 ;  /* 0x0000000d0c0c7207 */ /* 0x000fe40000800000 */
[----:B------:R-:W-:-:S02]  /*05f0*/  SEL R16, R15, R16, P2 ;  /* 0x000000100f107207 */ /* 0x000fc40001000000 */
[----:B------:R-:W-:Y:S02]  /*0600*/  VIMNMX.U16x2 R4, PT, PT, R4, R6, !PT ;  /* 0x0000000604047248 */ /* 0x000fe40007fe0200 */
[----:B------:R-:W-:Y:S02]  /*0610*/  VIMNMX.U16x2 R10, PT, PT, R10, R11, !PT ;  /* 0x0000000b0a0a7248 */ /* 0x000fe40007fe0200 */
[----:B------:R-:W-:Y:S02]  /*0620*/  VIMNMX.U16x2 R2, PT, PT, R2, R3, PT ;  /* 0x0000000302027248 */ /* 0x000fe40003fe0200 */
[----:B------:R-:W-:Y:S02]  /*0630*/  VIMNMX.U16x2 R0, PT, PT, R0, R7, PT ;  /* 0x0000000700007248 */ /* 0x000fe40003fe0200 */
[----:B------:R-:W-:Y:S02]  /*0640*/  VIMNMX3.U16x2 R8, R12, R16, R8, PT ;  /* 0x000000100c08720f */ /* 0x000fe40003800208 */
[----:B------:R-:W-:-:S02]  /*0650*/  VIMNMX.U16x2 R4, PT, PT, R10, R4, PT ;  /* 0x000000040a047248 */ /* 0x000fc40003fe0200 */
[----:B------:R-:W-:Y:S02]  /*0660*/  VIMNMX3.U16x2 R0, R9, R2, R0, !PT ;  /* 0x000000020900720f */ /* 0x000fe40007800200 */
[CC--:B------:R-:W-:Y:S02]  /*0670*/  VIMNMX.U16x2 R2, PT, PT, R4.reuse, R8.reuse, PT ;  /* 0x0000000804027248 */ /* 0x0c0fe40003fe0200 */
[----:B------:R-:W-:Y:S02]  /*0680*/  VIMNMX.U16x2 R4, PT, PT, R4, R8, !PT ;  /* 0x0000000804047248 */ /* 0x000fe40007fe0200 */
[----:B------:R-:W-:Y:S02]  /*0690*/  VIMNMX.U16x2 R0, PT, PT, R0, R2, !PT ;  /* 0x0000000200007248 */ /* 0x000fe40007fe0200 */
[----:B------:R-:W-:Y:S02]  /*06a0*/  IADD3 R2, P0, PT, R5, UR6, RZ ;  /* 0x0000000605027c10 */ /* 0x000fe4000ff1e0ff */
[----:B------:R-:W-:-:S02]  /*06b0*/  VIMNMX.U16x2 R0, PT, PT, R0, R4, PT ;  /* 0x0000000400007248 */ /* 0x000fc40003fe0200 */
[----:B------:R-:W-:-:S05]  /*06c0*/  LEA.HI.X.SX32 R3, R5, UR7, 0x1, P0 ;  /* 0x0000000705037c11 */ /* 0x000fca00080f0eff */
[----:B------:R-:W-:Y:S01]  /*06d0*/  STG.E.U8 desc[UR4][R2.64], R0 ;  /* 0x0000000002007986 */ /* 0x000fe2000c101104 */
[----:B------:R-:W-:Y:S05]  /*06e0*/  EXIT ;  /* 0x000000000000794d */ /* 0x000fea0003800000 */
.L_x_52:
        /* <DEDUP_REMOVED lines=9> */
.L_x_57:


//--------------------- .nv.shared._Z24medianFilterSharedKernelILi16ELi16ELi11EEvPhS0_ii --------------------------
	.section	.nv.shared._Z24medianFilterSharedKernelILi16ELi16ELi11EEvPhS0_ii,"aw",@nobits
	.sectionflags	@""
.nv.shared._Z24medianFilterSharedKernelILi16ELi16ELi11EEvPhS0_ii:
	.zero		1700


//--------------------- .nv.shared.reserved.0     --------------------------
	.section	.nv.shared.reserved.0,"aw",@nobits
	.weak		__nv_reservedSMEM_offset_0_alias
	.size		__nv_reservedSMEM_offset_0_alias, 0, 64
	.other		__nv_reservedSMEM_offset_0_alias,@"STO_CUDA_RESERVED_SHARED STV_DEFAULT"
__nv_reservedSMEM_offset_0_alias:
	.zero		0
	.zero		64


//--------------------- .nv.shared._Z24medianFilterSharedKernelILi16ELi16ELi9EEvPhS0_ii --------------------------
	.section	.nv.shared._Z24medianFilterSharedKernelILi16ELi16ELi9EEvPhS0_ii,"aw",@nobits
	.sectionflags	@""
.nv.shared._Z24medianFilterSharedKernelILi16ELi16ELi9EEvPhS0_ii:
	.zero		1600


//--------------------- .nv.shared._Z24medianFilterSharedKernelILi16ELi16ELi7EEvPhS0_ii --------------------------
	.section	.nv.shared._Z24medianFilterSharedKernelILi16ELi16ELi7EEvPhS0_ii,"aw",@nobits
	.sectionflags	@""
.nv.shared._Z24medianFilterSharedKernelILi16ELi16ELi7EEvPhS0_ii:
	.zero		1508


//--------------------- .nv.shared._Z24medianFilterSharedKernelILi16ELi16ELi5EEvPhS0_ii --------------------------
	.section	.nv.shared._Z24medianFilterSharedKernelILi16ELi16ELi5EEvPhS0_ii,"aw",@nobits
	.sectionflags	@""
.nv.shared._Z24medianFilterSharedKernelILi16ELi16ELi5EEvPhS0_ii:
	.zero		1424


//--------------------- .nv.shared._Z24medianFilterSharedKernelILi16ELi16ELi3EEvPhS0_ii --------------------------
	.section	.nv.shared._Z24medianFilterSharedKernelILi16ELi16ELi3EEvPhS0_ii,"aw",@nobits
	.sectionflags	@""
.nv.shared._Z24medianFilterSharedKernelILi16ELi16ELi3EEvPhS0_ii:
	.zero		1348


//--------------------- .nv.constant0._Z24medianFilterSharedKernelILi16ELi16ELi11EEvPhS0_ii --------------------------
	.section	.nv.constant0._Z24medianFilterSharedKernelILi16ELi16ELi11EEvPhS0_ii,"a",@progbits
	.sectionflags	@""
	.align	4
.nv.constant0._Z24medianFilterSharedKernelILi16ELi16ELi11EEvPhS0_ii:
	.zero		920


//--------------------- .nv.constant0._Z24medianFilterSharedKernelILi16ELi16ELi9EEvPhS0_ii --------------------------
	.section	.nv.constant0._Z24medianFilterSharedKernelILi16ELi16ELi9EEvPhS0_ii,"a",@progbits
	.sectionflags	@""
	.align	4
.nv.constant0._Z24medianFilterSharedKernelILi16ELi16ELi9EEvPhS0_ii:
	.zero		920


//--------------------- .nv.constant0._Z24medianFilterSharedKernelILi16ELi16ELi7EEvPhS0_ii --------------------------
	.section	.nv.constant0._Z24medianFilterSharedKernelILi16ELi16ELi7EEvPhS0_ii,"a",@progbits
	.sectionflags	@""
	.align	4
.nv.constant0._Z24medianFilterSharedKernelILi16ELi16ELi7EEvPhS0_ii:
	.zero		920


//--------------------- .nv.constant0._Z24medianFilterSharedKernelILi16ELi16ELi5EEvPhS0_ii --------------------------
	.section	.nv.constant0._Z24medianFilterSharedKernelILi16ELi16ELi5EEvPhS0_ii,"a",@progbits
	.sectionflags	@""
	.align	4
.nv.constant0._Z24medianFilterSharedKernelILi16ELi16ELi5EEvPhS0_ii:
	.zero		920


//--------------------- .nv.constant0._Z24medianFilterSharedKernelILi16ELi16ELi3EEvPhS0_ii --------------------------
	.section	.nv.constant0._Z24medianFilterSharedKernelILi16ELi16ELi3EEvPhS0_ii,"a",@progbits
	.sectionflags	@""
	.align	4
.nv.constant0._Z24medianFilterSharedKernelILi16ELi16ELi3EEvPhS0_ii:
	.zero		920


//--------------------- SYMBOLS --------------------------

	.type		.nv.reservedSmem.offset0,@object
	.size		.nv.reservedSmem.offset0,0x4
	.type		.nv.reservedSmem.cap,@object
	.size		.nv.reservedSmem.cap,0x4
